def gluon_mma(
    a_ptr,
    b_ptr,
    c_ptr,
    M: gl.constexpr,
    N: gl.constexpr,
    K: gl.constexpr,
    BLK_A: gl.constexpr,
    BLK_B: gl.constexpr,
    SHARED_A: gl.constexpr,
    SHARED_B: gl.constexpr,
    ACC_LAYOUT: gl.constexpr,
    TMEM_LAYOUT: gl.constexpr,
    USE_TCGEN05: gl.constexpr,
    IS_ASYNC: gl.constexpr,
):
    offs_m = gl.arange(0, M, layout=gl.SliceLayout(1, BLK_A))
    offs_ka = gl.arange(0, K, layout=gl.SliceLayout(0, BLK_A))
    offs_kb = gl.arange(0, K, layout=gl.SliceLayout(1, BLK_B))
    offs_n = gl.arange(0, N, layout=gl.SliceLayout(0, BLK_B))
    a = gl.load(a_ptr + offs_m[:, None] * K + offs_ka[None, :])
    b = gl.load(b_ptr + offs_kb[:, None] * N + offs_n[None, :])
    a_smem = gl.allocate_shared_memory(a.dtype, [M, K], SHARED_A, a)
    b_smem = gl.allocate_shared_memory(b.dtype, [K, N], SHARED_B, b)

    if USE_TCGEN05:
        fence_async_shared()
        bar = gl.allocate_shared_memory(gl.int64, [1], mbarrier.MBarrierLayout())
        mbarrier.init(bar, count=1)
        acc_tmem = allocate_tensor_memory(gl.float32, [M, N], TMEM_LAYOUT)
        tcgen05_mma(a_smem, b_smem, acc_tmem, use_acc=False)
        tcgen05_commit(bar)
        mbarrier.wait(bar, phase=0)
        mbarrier.invalidate(bar)
        acc = acc_tmem.load(ACC_LAYOUT)
    else:
        acc = gl.zeros([M, N], dtype=gl.float32, layout=ACC_LAYOUT)
        acc = hopper.warpgroup_mma(a_smem, b_smem, acc, is_async=IS_ASYNC)
        if IS_ASYNC:
            acc = hopper.warpgroup_mma_wait(num_outstanding=0, deps=[acc])

    out_layout: gl.constexpr = gl.BlockedLayout(
        [1, 1], [1, 32], [gl.num_warps(), 1], [1, 0]
    )
    acc = gl.convert_layout(acc, out_layout)
    offs_cm = gl.arange(0, M, layout=gl.SliceLayout(1, out_layout))
    offs_cn = gl.arange(0, N, layout=gl.SliceLayout(0, out_layout))
    gl.store(c_ptr + offs_cm[:, None] * N + offs_cn[None, :], acc)

# config = {"BLOCK_K": 64, "BLOCK_M": 128, "BLOCK_N": 256, "arch": "sm_100", "dtype": "bf16", "is_async": 1, "num_warps": 8}
# arch = sm_100


// ===== COMPILED SASS (sm_100a) =====

	.target	sm_100a

	.elftype	@"ET_EXEC"


//--------------------- .note.nv.tkinfo           --------------------------
	.section	.note.nv.tkinfo,"",@"SHT_NOTE"
	.sectionflags	@"SHF_NOTE_NV_TKINFO"
	.tkinfo
        /*0018*/ 	.word	0x00000081
        /*0030*/ 	.string	""
        /*0030*/ 	.string	"ptxas-blackwell"
        /*0030*/ 	.string	"Cuda compilation tools, release 12.9, V12.9.86"
        /*0030*/ 	.string	"Build cuda_12.9.r12.9/compiler.36037853_0"
        /*0030*/ 	.string	"-v  -suppress-debug-info  -lineinfo  -arch sm_100a "



//--------------------- .note.nv.cuver            --------------------------
	.section	.note.nv.cuver,"",@"SHT_NOTE"
	.sectionflags	@"SHF_NOTE_NV_CUVER"
        /*0018*/ 	.short	0x0001
        /*001a*/ 	.short	0x0064
        /*001c*/ 	.short	0x0001
        /*001e*/ 	.short	0x0000
        /*0020*/ 	.short	0x0001
        /*0022*/ 	.short	0x0000


//--------------------- .nv.info                  --------------------------
	.section	.nv.info,"",@"SHT_CUDA_INFO"
	.align	4


	//----- nvinfo : EIATTR_REGCOUNT
	.align		4
        /*0000*/ 	.byte	0x04, 0x2f
        /*0002*/ 	.short	(.L_4 - .L_3)
	.align		4
.L_3:
        /*0004*/ 	.word	index@(gluon_mma)
        /*0008*/ 	.word	0x000000bd


	//----- nvinfo : EIATTR_FRAME_SIZE
	.align		4
.L_4:
        /*000c*/ 	.byte	0x04, 0x11
        /*000e*/ 	.short	(.L_6 - .L_5)
	.align		4
.L_5:
        /*0010*/ 	.word	index@($__internal_2_$__cuda_sm10x_tcgen05_guardrail_trap_unallocated_columns_being_dealloced)
        /*0014*/ 	.word	0x00000000


	//----- nvinfo : EIATTR_FRAME_SIZE
	.align		4
.L_6:
        /*0018*/ 	.byte	0x04, 0x11
        /*001a*/ 	.short	(.L_8 - .L_7)
	.align		4
.L_7:
        /*001c*/ 	.word	index@($__internal_1_$__cuda_sm10x_tcgen05_guardrail_trap_phase_invalid_during_alloc)
        /*0020*/ 	.word	0x00000000


	//----- nvinfo : EIATTR_FRAME_SIZE
	.align		4
.L_8:
        /*0024*/ 	.byte	0x04, 0x11
        /*0026*/ 	.short	(.L_10 - .L_9)
	.align		4
.L_9:
        /*0028*/ 	.word	index@($__internal_0_$__cuda_sm10x_tcgen05_guardrail_trap_col_being_dealloced_not_returned_by_alloc)
        /*002c*/ 	.word	0x00000000


	//----- nvinfo : EIATTR_FRAME_SIZE
	.align		4
.L_10:
        /*0030*/ 	.byte	0x04, 0x11
        /*0032*/ 	.short	(.L_12 - .L_11)
	.align		4
.L_11:
        /*0034*/ 	.word	index@(gluon_mma)
        /*0038*/ 	.word	0x00000000


	//----- nvinfo : EIATTR_MIN_STACK_SIZE
	.align		4
.L_12:
        /*003c*/ 	.byte	0x04, 0x12
        /*003e*/ 	.short	(.L_14 - .L_13)
	.align		4
.L_13:
        /*0040*/ 	.word	index@(gluon_mma)
        /*0044*/ 	.word	0x00000000
.L_14:


//--------------------- .nv.info.gluon_mma        --------------------------
	.section	.nv.info.gluon_mma,"",@"SHT_CUDA_INFO"
	.sectionflags	@""
	.align	4


	//----- nvinfo : EIATTR_CUDA_API_VERSION
	.align		4
        /*0000*/ 	.byte	0x04, 0x37
        /*0002*/ 	.short	(.L_16 - .L_15)
.L_15:
        /*0004*/ 	.word	0x00000081


	//----- nvinfo : EIATTR_KPARAM_INFO
	.align		4
.L_16:
        /*0008*/ 	.byte	0x04, 0x17
        /*000a*/ 	.short	(.L_18 - .L_17)
.L_17:
        /*000c*/ 	.word	0x00000000
        /*0010*/ 	.short	0x0004
        /*0012*/ 	.short	0x0020
        /*0014*/ 	.byte	0x00, 0xf4, 0x21, 0x00


	//----- nvinfo : EIATTR_KPARAM_INFO
	.align		4
.L_18:
        /*0018*/ 	.byte	0x04, 0x17
        /*001a*/ 	.short	(.L_20 - .L_19)
.L_19:
        /*001c*/ 	.word	0x00000000
        /*0020*/ 	.short	0x0003
        /*0022*/ 	.short	0x0018
        /*0024*/ 	.byte	0x00, 0xf4, 0x21, 0x00


	//----- nvinfo : EIATTR_KPARAM_INFO
	.align		4
.L_20:
        /*0028*/ 	.byte	0x04, 0x17
        /*002a*/ 	.short	(.L_22 - .L_21)
.L_21:
        /*002c*/ 	.word	0x00000000
        /*0030*/ 	.short	0x0002
        /*0032*/ 	.short	0x0010
        /*0034*/ 	.byte	0x00, 0xf4, 0x21, 0x00


	//----- nvinfo : EIATTR_KPARAM_INFO
	.align		4
.L_22:
        /*0038*/ 	.byte	0x04, 0x17
        /*003a*/ 	.short	(.L_24 - .L_23)
.L_23:
        /*003c*/ 	.word	0x00000000
        /*0040*/ 	.short	0x0001
        /*0042*/ 	.short	0x0008
        /*0044*/ 	.byte	0x00, 0xf4, 0x21, 0x00


	//----- nvinfo : EIATTR_KPARAM_INFO
	.align		4
.L_24:
        /*0048*/ 	.byte	0x04, 0x17
        /*004a*/ 	.short	(.L_26 - .L_25)
.L_25:
        /*004c*/ 	.word	0x00000000
        /*0050*/ 	.short	0x0000
        /*0052*/ 	.short	0x0000
        /*0054*/ 	.byte	0x00, 0xf4, 0x21, 0x00


	//----- nvinfo : EIATTR_AT_ENTRY_FRAGMENTS
	.align		4
.L_26:
        /*0058*/ 	.byte	0x04, 0x4f
        /*005a*/ 	.short	(.L_28 - .L_27)


	//   ....[0]....
.L_27:
        /*005c*/ 	.word	0x00000004


	//----- nvinfo : EIATTR_RESERVED_SMEM_USED
	.align		4
.L_28:
        /*0060*/ 	.byte	0x01, 0x41
	.zero		2


	//----- nvinfo : EIATTR_SPARSE_MMA_MASK
	.align		4
        /*0064*/ 	.byte	0x03, 0x50
        /*0066*/ 	.short	0x0000


	//----- nvinfo : EIATTR_TCGEN05_1CTA_USED
	.align		4
        /*0068*/ 	.byte	0x01, 0x51
	.zero		2


	//----- nvinfo : EIATTR_MAXREG_COUNT
	.align		4
        /*006c*/ 	.byte	0x03, 0x1b
        /*006e*/ 	.short	0x00ff


	//----- nvinfo : EIATTR_NUM_BARRIERS
	.align		4
        /*0070*/ 	.byte	0x02, 0x4c
        /*0072*/ 	.byte	0x01
	.zero		1


	//----- nvinfo : EIATTR_INT_WARP_WIDE_INSTR_OFFSETS
	.align		4
        /*0074*/ 	.byte	0x04, 0x31
        /*0076*/ 	.short	(.L_30 - .L_29)


	//   ....[0]....
.L_29:
        /*0078*/ 	.word	0x00001230


	//   ....[1]....
        /*007c*/ 	.word	0x00001240


	//   ....[2]....
        /*0080*/ 	.word	0x00001b00


	//   ....[3]....
        /*0084*/ 	.word	0x00001b10


	//   ....[4]....
        /*0088*/ 	.word	0x000030a0


	//   ....[5]....
        /*008c*/ 	.word	0x000030f0


	//----- nvinfo : EIATTR_COOP_GROUP_MASK_REGIDS
	.align		4
.L_30:
        /*0090*/ 	.byte	0x04, 0x29
        /*0092*/ 	.short	(.L_32 - .L_31)


	//   ....[0]....
.L_31:
        /*0094*/ 	.word	0xffffffff


	//   ....[1]....
        /*0098*/ 	.word	0xffffffff


	//   ....[2]....
        /*009c*/ 	.word	0xffffffff


	//   ....[3]....
        /*00a0*/ 	.word	0xffffffff


	//----- nvinfo : EIATTR_COOP_GROUP_INSTR_OFFSETS
	.align		4
.L_32:
        /*00a4*/ 	.byte	0x04, 0x28
        /*00a6*/ 	.short	(.L_34 - .L_33)


	//   ....[0]....
.L_33:
        /*00a8*/ 	.word	0x00000050


	//   ....[1]....
        /*00ac*/ 	.word	0x00000310


	//   ....[2]....
        /*00b0*/ 	.word	0x00002f30


	//   ....[3]....
        /*00b4*/ 	.word	0x000031a0


	//----- nvinfo : EIATTR_VRC_CTA_INIT_COUNT
	.align		4
.L_34:
        /*00b8*/ 	.byte	0x02, 0x4a
        /*00ba*/ 	.byte	0x80
	.zero		1


	//----- nvinfo : EIATTR_MBARRIER_INSTR_OFFSETS
	.align		4
        /*00bc*/ 	.byte	0x04, 0x39
        /*00be*/ 	.short	(.L_36 - .L_35)


	//   ....[0]....
.L_35:
        /*00c0*/ 	.word	0x00001890
        /*00c4*/ 	.word	0x000000ff
        /*00c8*/ 	.word	0x0000c000
        /*00cc*/ 	.short	0x0100
        /*00ce*/ 	.byte	0x0a
	.zero		1


	//   ....[1]....
        /*00d0*/ 	.word	0x00001ba0
        /*00d4*/ 	.word	0x000000ff
        /*00d8*/ 	.word	0x0000c000
        /*00dc*/ 	.short	0x010a
        /*00de*/ 	.byte	0x0a
	.zero		1


	//   ....[2]....
        /*00e0*/ 	.word	0x00001d00
        /*00e4*/ 	.word	0x000000ff
        /*00e8*/ 	.word	0x0000c000
        /*00ec*/ 	.short	0x0108
        /*00ee*/ 	.byte	0x0a
	.zero		1


	//   ....[3]....
        /*00f0*/ 	.word	0x000031c0
        /*00f4*/ 	.word	0x000000ff
        /*00f8*/ 	.word	0x0000c000
        /*00fc*/ 	.short	0x010a
        /*00fe*/ 	.byte	0x0a
	.zero		1


	//----- nvinfo : EIATTR_NUM_MBARRIERS
	.align		4
.L_36:
        /*0100*/ 	.byte	0x03, 0x38
        /*0102*/ 	.short	0x0001


	//----- nvinfo : EIATTR_EXIT_INSTR_OFFSETS
	.align		4
        /*0104*/ 	.byte	0x04, 0x1c
        /*0106*/ 	.short	(.L_38 - .L_37)


	//   ....[0]....
.L_37:
        /*0108*/ 	.word	0x000031b0


	//----- nvinfo : EIATTR_REQNTID
	.align		4
.L_38:
        /*010c*/ 	.byte	0x04, 0x10
        /*010e*/ 	.short	(.L_40 - .L_39)
.L_39:
        /*0110*/ 	.word	0x00000100
        /*0114*/ 	.word	0x00000001
        /*0118*/ 	.word	0x00000001


	//----- nvinfo : EIATTR_CRS_STACK_SIZE
	.align		4
.L_40:
        /*011c*/ 	.byte	0x04, 0x1e
        /*011e*/ 	.short	(.L_42 - .L_41)
.L_41:
        /*0120*/ 	.word	0x00000000


	//----- nvinfo : EIATTR_CBANK_PARAM_SIZE
	.align		4
.L_42:
        /*0124*/ 	.byte	0x03, 0x19
        /*0126*/ 	.short	0x0028


	//----- nvinfo : EIATTR_PARAM_CBANK
	.align		4
        /*0128*/ 	.byte	0x04, 0x0a
        /*012a*/ 	.short	(.L_44 - .L_43)
	.align		4
.L_43:
        /*012c*/ 	.word	index@(.nv.constant0.gluon_mma)
        /*0130*/ 	.short	0x0380
        /*0132*/ 	.short	0x0028


	//----- nvinfo : EIATTR_SW_WAR
	.align		4
.L_44:
        /*0134*/ 	.byte	0x04, 0x36
        /*0136*/ 	.short	(.L_46 - .L_45)
.L_45:
        /*0138*/ 	.word	0x00000008
.L_46:


//--------------------- .nv.compat                --------------------------
	.section	.nv.compat,"",@"SHT_CUDA_COMPAT_INFO"
	.align	4
        /*0000*/ 	.byte	0x02, 0x02, 0x02, 0x00, 0x02, 0x05, 0x05, 0x00, 0x02, 0x03, 0x00, 0x00, 0x02, 0x06, 0x01, 0x00


//--------------------- .nv.callgraph             --------------------------
	.section	.nv.callgraph,"",@"SHT_CUDA_CALLGRAPH"
	.align	4
	.sectionentsize	8
	.align		4
        /*0000*/ 	.word	0x00000000
	.align		4
        /*0004*/ 	.word	0xffffffff
	.align		4
        /*0008*/ 	.word	0x00000000
	.align		4
        /*000c*/ 	.word	0xfffffffe
	.align		4
        /*0010*/ 	.word	0x00000000
	.align		4
        /*0014*/ 	.word	0xfffffffd
	.align		4
        /*0018*/ 	.word	0x00000000
	.align		4
        /*001c*/ 	.word	0xfffffffc


//--------------------- .text.gluon_mma           --------------------------
	.section	.text.gluon_mma,"ax",@progbits
	.align	128
        .global         gluon_mma
        .type           gluon_mma,@function
        .size           gluon_mma,(.L_x_15 - gluon_mma)
        .other          gluon_mma,@"STO_CUDA_ENTRY STV_DEFAULT"
gluon_mma:
.text.gluon_mma:
[----:B------:R-:W0:Y:S01]  /*0000*/  LDC R1, c[0x0][0x37c] ;  /* 0x0000df00ff017b82 */ /* 0x000e220000000800 */
[----:B------:R-:W1:Y:S02]  /*0010*/  S2R R132, SR_TID.X ;  /* 0x0000000000847919 */ /* 0x000e640000002100 */
[----:B-1----:R-:W-:-:S13]  /*0020*/  ISETP.GE.U32.AND P1, PT, R132, 0x20, PT ;  /* 0x000000208400780c */ /* 0x002fda0003f26070 */
[----:B------:R-:W-:Y:S05]  /*0030*/  @P1 BRA `(.L_x_0) ;  /* 0x0000000000b81947 */ /* 0x000fea0003800000 */
[----:B------:R-:W1:Y:S01]  /*0040*/  S2UR UR6, SR_CgaCtaId ;  /* 0x00000000000679c3 */ /* 0x000e620000008800 */
[----:B------:R-:W-:Y:S01]  /*0050*/  NOP ;  /* 0x0000000000007918 */ /* 0x000fe20000000000 */
[----:B------:R-:W-:Y:S02]  /*0060*/  UMOV UR4, 0x40 ;  /* 0x0000004000047882 */ /* 0x000fe40000000000 */
[----:B-1----:R-:W-:-:S09]  /*0070*/  ULEA UR4, UR6, UR4, 0x18 ;  /* 0x0000000406047291 */ /* 0x002fd2000f8ec0ff */
[----:B------:R-:W1:Y:S01]  /*0080*/  LDS.U8 R0, [UR4] ;  /* 0x00000004ff007984 */ /* 0x000e620008000000 */
[----:B------:R-:W-:Y:S02]  /*0090*/  UMOV UR4, 0x400 ;  /* 0x0000040000047882 */ /* 0x000fe40000000000 */
[----:B------:R-:W-:Y:S01]  /*00a0*/  ULEA UR4, UR6, UR4, 0x18 ;  /* 0x0000000406047291 */ /* 0x000fe2000f8ec0ff */
[----:B-1----:R-:W-:-:S13]  /*00b0*/  ISETP.NE.AND P0, PT, R0, RZ, PT ;  /* 0x000000ff0000720c */ /* 0x002fda0003f05270 */
[----:B------:R-:W-:Y:S05]  /*00c0*/  @P0 BRA `(.L_x_1) ;  /* 0x00000000007c0947 */ /* 0x000fea0003800000 */
[----:B------:R-:W-:-:S13]  /*00d0*/  ELECT P0, URZ, PT ;  /* 0x0000000000ff782f */ /* 0x000fda0003800000 */
[----:B------:R-:W-:Y:S05]  /*00e0*/  @!P0 BRA `(.L_x_2) ;  /* 0x0000000000848947 */ /* 0x000fea0003800000 */
[----:B------:R-:W-:Y:S01]  /*00f0*/  UMOV UR5, 0x8 ;  /* 0x0000000800057882 */ /* 0x000fe20000000000 */
[----:B------:R-:W-:Y:S02]  /*0100*/  IMAD.MOV.U32 R4, RZ, RZ, 0x1 ;  /* 0x00000001ff047424 */ /* 0x000fe400078e00ff */
[----:B------:R-:W-:Y:S02]  /*0110*/  IMAD.MOV.U32 R5, RZ, RZ, 0xff ;  /* 0x000000ffff057424 */ /* 0x000fe400078e00ff */
[----:B------:R-:W-:Y:S04]  /*0120*/  DEPBAR.LE SB1, 0x36 ;  /* 0x00009d800000791a */ /* 0x000fe80000000000 */
[----:B------:R-:W1:Y:S02]  /*0130*/  UTCATOMSWS.FIND_AND_SET.ALIGN UP0, UR5, UR5 ;  /* 0x00000005000575e3 */ /* 0x000e640008000800 */
[----:B-1----:R-:W-:-:S04]  /*0140*/  PLOP3.LUT P0, PT, PT, PT, UP0, 0x80, 0x8 ;  /* 0x000000000008781c */ /* 0x002fc80003f0f008 */
[----:B------:R-:W-:-:S04]  /*0150*/  SEL R0, RZ, 0xffffffff, !P0 ;  /* 0xffffffffff007807 */ /* 0x000fc80004000000 */
[----:B------:R-:W-:Y:S01]  /*0160*/  ISETP.NE.AND P0, PT, R0, RZ, PT ;  /* 0x000000ff0000720c */ /* 0x000fe20003f05270 */
[----:B------:R-:W-:-:S12]  /*0170*/  IMAD.U32 R0, RZ, RZ, UR5 ;  /* 0x00000005ff007e24 */ /* 0x000fd8000f8e00ff */
[----:B------:R-:W-:Y:S05]  /*0180*/  @P0 BRA `(.L_x_3) ;  /* 0x0000000000240947 */ /* 0x000fea0003800000 */
.L_x_4:
[----:B------:R-:W-:Y:S05]  /*0190*/  NANOSLEEP 0x64 ;  /* 0x000000640000795d */ /* 0x000fea0003800000 */
[----:B------:R-:W-:-:S05]  /*01a0*/  UMOV UR5, 0x8 ;  /* 0x0000000800057882 */ /* 0x000fca0000000000 */
[----:B------:R-:W-:Y:S04]  /*01b0*/  DEPBAR.LE SB1, 0x36 ;  /* 0x00009d800000791a */ /* 0x000fe80000000000 */
[----:B------:R-:W1:Y:S02]  /*01c0*/  UTCATOMSWS.FIND_AND_SET.ALIGN UP0, UR5, UR5 ;  /* 0x00000005000575e3 */ /* 0x000e640008000800 */
[----:B-1----:R-:W-:-:S04]  /*01d0*/  PLOP3.LUT P0, PT, PT, PT, UP0, 0x80, 0x8 ;  /* 0x000000000008781c */ /* 0x002fc80003f0f008 */
[----:B------:R-:W-:-:S04]  /*01e0*/  SEL R0, RZ, 0xffffffff, !P0 ;  /* 0xffffffffff007807 */ /* 0x000fc80004000000 */
[----:B------:R-:W-:Y:S01]  /*01f0*/  ISETP.NE.AND P0, PT, R0, RZ, PT ;  /* 0x000000ff0000720c */ /* 0x000fe20003f05270 */
[----:B------:R-:W-:-:S12]  /*0200*/  IMAD.U32 R0, RZ, RZ, UR5 ;  /* 0x00000005ff007e24 */ /* 0x000fd8000f8e00ff */
[----:B------:R-:W-:Y:S05]  /*0210*/  @!P0 BRA `(.L_x_4) ;  /* 0xfffffffc00dc8947 */ /* 0x000fea000383ffff */
.L_x_3:
[C---:B------:R-:W-:Y:S01]  /*0220*/  VIADD R3, R0.reuse, 0x10 ;  /* 0x0000001000037836 */ /* 0x040fe20000000000 */
[----:B------:R-:W-:Y:S01]  /*0230*/  UMOV UR5, 0x50 ;  /* 0x0000005000057882 */ /* 0x000fe20000000000 */
[----:B------:R-:W-:Y:S01]  /*0240*/  SHF.L.U32 R2, R5, R0, RZ ;  /* 0x0000000005027219 */ /* 0x000fe200000006ff */
[----:B------:R-:W-:Y:S01]  /*0250*/  ULEA UR5, UR6, UR5, 0x18 ;  /* 0x0000000506057291 */ /* 0x000fe2000f8ec0ff */
[----:B------:R-:W-:Y:S01]  /*0260*/  IMAD.SHL.U32 R0, R0, 0x20, RZ ;  /* 0x0000002000007824 */ /* 0x000fe200078e00ff */
[----:B------:R-:W-:-:S04]  /*0270*/  SHF.L.U32 R3, R4, R3, RZ ;  /* 0x0000000304037219 */ /* 0x000fc800000006ff */
[----:B------:R-:W-:-:S05]  /*0280*/  LOP3.LUT R2, R3, R2, RZ, 0xfc, !PT ;  /* 0x0000000203027212 */ /* 0x000fca00078efcff */
[----:B------:R1:W-:Y:S04]  /*0290*/  ATOMS.OR RZ, [UR5], R2 ;  /* 0x00000002ffff798c */ /* 0x0003e8000b000005 */
[----:B------:R1:W-:Y:S01]  /*02a0*/  STS [UR4], R0 ;  /* 0x00000000ff007988 */ /* 0x0003e20008000804 */
[----:B------:R-:W-:Y:S05]  /*02b0*/  BRA `(.L_x_2) ;  /* 0x0000000000107947 */ /* 0x000fea0003800000 */
.L_x_1:
[----:B------:R-:W-:Y:S01]  /*02c0*/  IMAD.MOV.U32 R0, RZ, RZ, -0x1 ;  /* 0xffffffffff007424 */ /* 0x000fe200078e00ff */
[----:B------:R-:W-:-:S04]  /*02d0*/  MOV R2, 0x300 ;  /* 0x0000030000027802 */ /* 0x000fc80000000f00 */
[----:B------:R1:W-:Y:S03]  /*02e0*/  STS [UR4], R0 ;  /* 0x00000000ff007988 */ /* 0x0003e60008000804 */
[----:B01----:R-:W-:Y:S05]  /*02f0*/  CALL.REL.NOINC `($__internal_1_$__cuda_sm10x_tcgen05_guardrail_trap_phase_invalid_during_alloc) ;  /* 0x0000002c00c87944 */ /* 0x003fea0003c00000 */
.L_x_2:
[----:B------:R-:W-:Y:S05]  /*0300*/  WARPSYNC.ALL ;  /* 0x0000000000007948 */ /* 0x000fea0003800000 */
[----:B------:R-:W-:Y:S01]  /*0310*/  NOP ;  /* 0x0000000000007918 */ /* 0x000fe20000000000 */
.L_x_0:
[----:B------:R-:W2:Y:S08]  /*0320*/  S2UR UR6, SR_CgaCtaId ;  /* 0x00000000000679c3 */ /* 0x000eb00000008800 */
[----:B------:R-:W-:Y:S01]  /*0330*/  BAR.SYNC.DEFER_BLOCKING 0x0 ;  /* 0x0000000000007b1d */ /* 0x000fe20000010000 */
[----:B------:R-:W-:Y:S02]  /*0340*/  SHF.R.U32.HI R151, RZ, 0x5, R132 ;  /* 0x00000005ff977819 */ /* 0x000fe40000011684 */
[----:B------:R-:W-:-:S02]  /*0350*/  LOP3.LUT R133, R132, 0xe0, RZ, 0xc0, !PT ;  /* 0x000000e084857812 */ /* 0x000fc400078ec0ff */
[----:B------:R-:W-:Y:S01]  /*0360*/  SGXT.U32 R151, R151, 0x3 ;  /* 0x000000039797781a */ /* 0x000fe20000000000 */
[----:B------:R-:W-:Y:S02]  /*0370*/  UMOV UR4, 0x400 ;  /* 0x0000040000047882 */ /* 0x000fe40000000000 */
[----:B------:R-:W3:Y:S01]  /*0380*/  LDC.64 R50, c[0x0][0x380] ;  /* 0x0000e000ff327b82 */ /* 0x000ee20000000a00 */
[----:B------:R-:W4:Y:S01]  /*0390*/  LDCU.64 UR12, c[0x0][0x358] ;  /* 0x00006b00ff0c77ac */ /* 0x000f220008000a00 */
[----:B-1----:R-:W-:Y:S01]  /*03a0*/  IMAD.SHL.U32 R2, R133, 0x2, RZ ;  /* 0x0000000285027824 */ /* 0x002fe200078e00ff */
[C---:B------:R-:W-:Y:S02]  /*03b0*/  LOP3.LUT R43, R151.reuse, 0x20, RZ, 0xfc, !PT ;  /* 0x00000020972b7812 */ /* 0x040fe400078efcff */
[C---:B------:R-:W-:Y:S02]  /*03c0*/  LOP3.LUT R45, R151.reuse, 0x28, RZ, 0xfc, !PT ;  /* 0x00000028972d7812 */ /* 0x040fe400078efcff */
[----:B------:R-:W-:Y:S01]  /*03d0*/  LOP3.LUT R157, R151, 0x50, RZ, 0xfc, !PT ;  /* 0x00000050979d7812 */ /* 0x000fe200078efcff */
[----:B------:R-:W-:Y:S01]  /*03e0*/  IMAD.SHL.U32 R24, R43, 0x40, RZ ;  /* 0x000000402b187824 */ /* 0x000fe200078e00ff */
[----:B------:R-:W-:Y:S01]  /*03f0*/  LOP3.LUT R159, R151, 0x58, RZ, 0xfc, !PT ;  /* 0x00000058979f7812 */ /* 0x000fe200078efcff */
[----:B------:R-:W-:Y:S01]  /*0400*/  IMAD.SHL.U32 R26, R45, 0x40, RZ ;  /* 0x000000402d1a7824 */ /* 0x000fe200078e00ff */
[----:B------:R-:W-:Y:S01]  /*0410*/  LOP3.LUT R0, R132, 0x1f, RZ, 0xc0, !PT ;  /* 0x0000001f84007812 */ /* 0x000fe200078ec0ff */
[----:B------:R-:W-:Y:S01]  /*0420*/  IMAD.SHL.U32 R36, R157, 0x40, RZ ;  /* 0x000000409d247824 */ /* 0x000fe200078e00ff */
[----:B------:R-:W-:Y:S01]  /*0430*/  LOP3.LUT R37, R151, 0x8, RZ, 0xfc, !PT ;  /* 0x0000000897257812 */ /* 0x000fe200078efcff */
[----:B------:R-:W-:Y:S01]  /*0440*/  IMAD.SHL.U32 R38, R159, 0x40, RZ ;  /* 0x000000409f267824 */ /* 0x000fe200078e00ff */
[C---:B------:R-:W-:Y:S01]  /*0450*/  LOP3.LUT R39, R151.reuse, 0x10, RZ, 0xfc, !PT ;  /* 0x0000001097277812 */ /* 0x040fe200078efcff */
[----:B--2---:R-:W-:Y:S01]  /*0460*/  ULEA UR10, UR6, UR4, 0x18 ;  /* 0x00000004060a7291 */ /* 0x004fe2000f8ec0ff */
[----:B------:R-:W-:-:S02]  /*0470*/  LOP3.LUT R41, R151, 0x18, RZ, 0xfc, !PT ;  /* 0x0000001897297812 */ /* 0x000fc400078efcff */
[----:B------:R-:W-:Y:S01]  /*0480*/  LOP3.LUT R47, R151, 0x30, RZ, 0xfc, !PT ;  /* 0x00000030972f7812 */ /* 0x000fe200078efcff */
[----:B------:R-:W-:Y:S01]  /*0490*/  IMAD.SHL.U32 R20, R39, 0x40, RZ ;  /* 0x0000004027147824 */ /* 0x000fe200078e00ff */
[----:B------:R-:W-:Y:S01]  /*04a0*/  LOP3.LUT R49, R151, 0x38, RZ, 0xfc, !PT ;  /* 0x0000003897317812 */ /* 0x000fe200078efcff */
[----:B------:R-:W-:Y:S01]  /*04b0*/  IMAD.SHL.U32 R22, R41, 0x40, RZ ;  /* 0x0000004029167824 */ /* 0x000fe200078e00ff */
[----:B------:R-:W-:Y:S01]  /*04c0*/  LOP3.LUT R153, R151, 0x40, RZ, 0xfc, !PT ;  /* 0x0000004097997812 */ /* 0x000fe200078efcff */
[----:B------:R-:W-:Y:S01]  /*04d0*/  IMAD.SHL.U32 R28, R47, 0x40, RZ ;  /* 0x000000402f1c7824 */ /* 0x000fe200078e00ff */
[----:B------:R-:W1:Y:S01]  /*04e0*/  LDS R105, [UR10] ;  /* 0x0000000aff697984 */ /* 0x000e620008000800 */
[-C--:B---3--:R-:W-:Y:S01]  /*04f0*/  LEA R4, P0, R133, R50.reuse, 0x2 ;  /* 0x0000003285047211 */ /* 0x088fe200078010ff */
[----:B------:R-:W-:Y:S01]  /*0500*/  IMAD.SHL.U32 R30, R49, 0x40, RZ ;  /* 0x00000040311e7824 */ /* 0x000fe200078e00ff */
[-C--:B------:R-:W-:Y:S01]  /*0510*/  LEA R14, P6, R45, R50.reuse, 0x7 ;  /* 0x000000322d0e7211 */ /* 0x080fe200078c38ff */
[----:B------:R-:W-:Y:S01]  /*0520*/  IMAD.SHL.U32 R32, R153, 0x40, RZ ;  /* 0x0000004099207824 */ /* 0x000fe200078e00ff */
[----:B------:R-:W-:Y:S01]  /*0530*/  LEA.HI.X R5, R2, R51, RZ, 0x1, P0 ;  /* 0x0000003302057211 */ /* 0x000fe200000f0cff */
[----:B------:R-:W-:Y:S01]  /*0540*/  IMAD.SHL.U32 R2, R37, 0x40, RZ ;  /* 0x0000004025027824 */ /* 0x000fe200078e00ff */
[----:B------:R-:W-:-:S02]  /*0550*/  LEA R12, P0, R43, R50, 0x7 ;  /* 0x000000322b0c7211 */ /* 0x000fc400078038ff */
[-C--:B------:R-:W-:Y:S01]  /*0560*/  LEA.HI.X R15, R26, R51.reuse, RZ, 0x1, P6 ;  /* 0x000000331a0f7211 */ /* 0x080fe200030f0cff */
[----:B------:R-:W-:Y:S01]  /*0570*/  IMAD.WIDE.U32 R4, R0, 0x2, R4 ;  /* 0x0000000200047825 */ /* 0x000fe200078e0004 */
[-C--:B------:R-:W-:Y:S02]  /*0580*/  LEA.HI.X R13, R24, R51.reuse, RZ, 0x1, P0 ;  /* 0x00000033180d7211 */ /* 0x080fe400000f0cff */
[-C--:B------:R-:W-:Y:S02]  /*0590*/  LEA R24, P0, R157, R50.reuse, 0x7 ;  /* 0x000000329d187211 */ /* 0x080fe400078038ff */
[----:B------:R-:W-:Y:S02]  /*05a0*/  LEA R26, P6, R159, R50, 0x7 ;  /* 0x000000329f1a7211 */ /* 0x000fe400078c38ff */
[-C--:B------:R-:W-:Y:S01]  /*05b0*/  LEA.HI.X R25, R36, R51.reuse, RZ, 0x1, P0 ;  /* 0x0000003324197211 */ /* 0x080fe200000f0cff */
[----:B------:R-:W-:Y:S01]  /*05c0*/  BAR.SYNC.DEFER_BLOCKING 0x0 ;  /* 0x0000000000007b1d */ /* 0x000fe20000010000 */
[----:B------:R-:W-:-:S02]  /*05d0*/  LEA.HI.X R27, R38, R51, RZ, 0x1, P6 ;  /* 0x00000033261b7211 */ /* 0x000fc400030f0cff */
[----:B------:R-:W-:Y:S02]  /*05e0*/  LOP3.LUT R155, R151, 0x48, RZ, 0xfc, !PT ;  /* 0x00000048979b7812 */ /* 0x000fe400078efcff */
[-C--:B------:R-:W-:Y:S02]  /*05f0*/  LEA R6, P4, R37, R50.reuse, 0x7 ;  /* 0x0000003225067211 */ /* 0x080fe400078838ff */
[-C--:B------:R-:W-:Y:S01]  /*0600*/  LEA R8, P3, R39, R50.reuse, 0x7 ;  /* 0x0000003227087211 */ /* 0x080fe200078638ff */
[----:B------:R-:W-:Y:S01]  /*0610*/  IMAD.SHL.U32 R34, R155, 0x40, RZ ;  /* 0x000000409b227824 */ /* 0x000fe200078e00ff */
[----:B------:R-:W-:Y:S02]  /*0620*/  LEA R10, P2, R41, R50, 0x7 ;  /* 0x00000032290a7211 */ /* 0x000fe400078438ff */
[C---:B------:R-:W-:Y:S02]  /*0630*/  LOP3.LUT R161, R151.reuse, 0x60, RZ, 0xfc, !PT ;  /* 0x0000006097a17812 */ /* 0x040fe400078efcff */
[----:B------:R-:W-:-:S02]  /*0640*/  LOP3.LUT R3, R151, 0x68, RZ, 0xfc, !PT ;  /* 0x0000006897037812 */ /* 0x000fc400078efcff */
[----:B------:R-:W-:Y:S01]  /*0650*/  LOP3.LUT R149, R151, 0x70, RZ, 0xfc, !PT ;  /* 0x0000007097957812 */ /* 0x000fe200078efcff */
[----:B------:R-:W-:Y:S01]  /*0660*/  IMAD.SHL.U32 R40, R161, 0x40, RZ ;  /* 0x00000040a1287824 */ /* 0x000fe200078e00ff */
[----:B------:R-:W-:Y:S01]  /*0670*/  LOP3.LUT R151, R151, 0x78, RZ, 0xfc, !PT ;  /* 0x0000007897977812 */ /* 0x000fe200078efcff */
[----:B------:R-:W-:Y:S01]  /*0680*/  IMAD.SHL.U32 R42, R3, 0x40, RZ ;  /* 0x00000040032a7824 */ /* 0x000fe200078e00ff */
[-C--:B------:R-:W-:Y:S01]  /*0690*/  LEA.HI.X R7, R2, R51.reuse, RZ, 0x1, P4 ;  /* 0x0000003302077211 */ /* 0x080fe200020f0cff */
[----:B------:R-:W-:Y:S01]  /*06a0*/  IMAD.SHL.U32 R44, R149, 0x40, RZ ;  /* 0x00000040952c7824 */ /* 0x000fe200078e00ff */
[-C--:B------:R-:W-:Y:S01]  /*06b0*/  LEA.HI.X R9, R20, R51.reuse, RZ, 0x1, P3 ;  /* 0x0000003314097211 */ /* 0x080fe200018f0cff */
[----:B------:R-:W-:Y:S01]  /*06c0*/  IMAD.SHL.U32 R46, R151, 0x40, RZ ;  /* 0x00000040972e7824 */ /* 0x000fe200078e00ff */
[----:B------:R-:W-:Y:S01]  /*06d0*/  LEA.HI.X R11, R22, R51, RZ, 0x1, P2 ;  /* 0x00000033160b7211 */ /* 0x000fe200010f0cff */
[----:B----4-:R-:W5:Y:S01]  /*06e0*/  LDG.E.U16 R36, desc[UR12][R4.64] ;  /* 0x0000000c04247981 */ /* 0x010f62000c1e1500 */
[----:B------:R-:W-:-:S02]  /*06f0*/  LEA R16, P5, R47, R50, 0x7 ;  /* 0x000000322f107211 */ /* 0x000fc400078a38ff */
[-C--:B------:R-:W-:Y:S01]  /*0700*/  LEA R18, P4, R49, R50.reuse, 0x7 ;  /* 0x0000003231127211 */ /* 0x080fe200078838ff */
[----:B------:R2:W5:Y:S01]  /*0710*/  LDG.E.U16 R38, desc[UR12][R4.64+0x40] ;  /* 0x0000400c04267981 */ /* 0x000562000c1e1500 */
[-C--:B------:R-:W-:Y:S02]  /*0720*/  LEA R20, P3, R153, R50.reuse, 0x7 ;  /* 0x0000003299147211 */ /* 0x080fe400078638ff */
[----:B------:R-:W-:Y:S01]  /*0730*/  LEA R22, P2, R155, R50, 0x7 ;  /* 0x000000329b167211 */ /* 0x000fe200078438ff */
[----:B------:R-:W-:Y:S01]  /*0740*/  IMAD.WIDE.U32 R6, R0, 0x2, R6 ;  /* 0x0000000200067825 */ /* 0x000fe200078e0006 */
[-C--:B------:R-:W-:Y:S02]  /*0750*/  LEA.HI.X R17, R28, R51.reuse, RZ, 0x1, P5 ;  /* 0x000000331c117211 */ /* 0x080fe400028f0cff */
[-C--:B------:R-:W-:Y:S01]  /*0760*/  LEA.HI.X R19, R30, R51.reuse, RZ, 0x1, P4 ;  /* 0x000000331e137211 */ /* 0x080fe200020f0cff */
[----:B------:R-:W-:Y:S01]  /*0770*/  IMAD.WIDE.U32 R12, R0, 0x2, R12 ;  /* 0x00000002000c7825 */ /* 0x000fe200078e000c */
[-C--:B------:R-:W-:Y:S01]  /*0780*/  LEA.HI.X R21, R32, R51.reuse, RZ, 0x1, P3 ;  /* 0x0000003320157211 */ /* 0x080fe200018f0cff */
[----:B--2---:R-:W2:Y:S01]  /*0790*/  LDC.64 R4, c[0x0][0x388] ;  /* 0x0000e200ff047b82 */ /* 0x004ea20000000a00 */
[----:B------:R-:W-:-:S02]  /*07a0*/  LEA.HI.X R23, R34, R51, RZ, 0x1, P2 ;  /* 0x0000003322177211 */ /* 0x000fc400010f0cff */
[-C--:B------:R-:W-:Y:S01]  /*07b0*/  LEA R28, P5, R161, R50.reuse, 0x7 ;  /* 0x00000032a11c7211 */ /* 0x080fe200078a38ff */
[----:B------:R-:W-:Y:S01]  /*07c0*/  IMAD.WIDE.U32 R8, R0, 0x2, R8 ;  /* 0x0000000200087825 */ /* 0x000fe200078e0008 */
[-C--:B------:R-:W-:Y:S01]  /*07d0*/  LEA R30, P4, R3, R50.reuse, 0x7 ;  /* 0x00000032031e7211 */ /* 0x080fe200078838ff */
[----:B------:R-:W5:Y:S01]  /*07e0*/  LDG.E.U16 R52, desc[UR12][R12.64+0x40] ;  /* 0x0000400c0c347981 */ /* 0x000f62000c1e1500 */
[-C--:B------:R-:W-:Y:S02]  /*07f0*/  LEA R32, P3, R149, R50.reuse, 0x7 ;  /* 0x0000003295207211 */ /* 0x080fe400078638ff */
[----:B------:R-:W-:Y:S02]  /*0800*/  LEA R34, P2, R151, R50, 0x7 ;  /* 0x0000003297227211 */ /* 0x000fe400078438ff */
[-C--:B------:R-:W-:Y:S02]  /*0810*/  LEA.HI.X R29, R40, R51.reuse, RZ, 0x1, P5 ;  /* 0x00000033281d7211 */ /* 0x080fe400028f0cff */
[-C--:B------:R-:W-:Y:S01]  /*0820*/  LEA.HI.X R31, R42, R51.reuse, RZ, 0x1, P4 ;  /* 0x000000332a1f7211 */ /* 0x080fe200020f0cff */
[----:B------:R-:W5:Y:S01]  /*0830*/  LDG.E.U16 R40, desc[UR12][R6.64] ;  /* 0x0000000c06287981 */ /* 0x000f62000c1e1500 */
[----:B------:R-:W-:-:S02]  /*0840*/  LEA.HI.X R33, R44, R51, RZ, 0x1, P3 ;  /* 0x000000332c217211 */ /* 0x000fc400018f0cff */
[----:B------:R-:W-:Y:S01]  /*0850*/  LEA.HI.X R35, R46, R51, RZ, 0x1, P2 ;  /* 0x000000332e237211 */ /* 0x000fe200010f0cff */
[----:B------:R3:W5:Y:S01]  /*0860*/  LDG.E.U16 R42, desc[UR12][R6.64+0x40] ;  /* 0x0000400c062a7981 */ /* 0x000762000c1e1500 */
[----:B------:R-:W-:-:S03]  /*0870*/  IMAD.SHL.U32 R2, R133, 0x8, RZ ;  /* 0x0000000885027824 */ /* 0x000fc600078e00ff */
[----:B------:R4:W5:Y:S01]  /*0880*/  LDG.E.U16 R51, desc[UR12][R12.64] ;  /* 0x0000000c0c337981 */ /* 0x000962000c1e1500 */
[----:B------:R-:W-:-:S03]  /*0890*/  IMAD.WIDE.U32 R10, R0, 0x2, R10 ;  /* 0x00000002000a7825 */ /* 0x000fc600078e000a */
[----:B------:R-:W5:Y:S01]  /*08a0*/  LDG.E.U16 R44, desc[UR12][R8.64] ;  /* 0x0000000c082c7981 */ /* 0x000f62000c1e1500 */
[----:B------:R-:W-:-:S03]  /*08b0*/  IMAD.WIDE.U32 R14, R0, 0x2, R14 ;  /* 0x00000002000e7825 */ /* 0x000fc600078e000e */
[----:B------:R0:W5:Y:S01]  /*08c0*/  LDG.E.U16 R46, desc[UR12][R8.64+0x40] ;  /* 0x0000400c082e7981 */ /* 0x000162000c1e1500 */
[C---:B---3--:R-:W-:Y:S01]  /*08d0*/  IMAD.WIDE.U32 R6, R0.reuse, 0x2, R18 ;  /* 0x0000000200067825 */ /* 0x048fe200078e0012 */
[----:B--2---:R-:W-:Y:S02]  /*08e0*/  LEA R18, P0, R133, R4, 0x4 ;  /* 0x0000000485127211 */ /* 0x004fe400078020ff */
[----:B------:R-:W5:Y:S01]  /*08f0*/  LDG.E.U16 R48, desc[UR12][R10.64] ;  /* 0x0000000c0a307981 */ /* 0x000f62000c1e1500 */
[----:B----4-:R-:W-:Y:S01]  /*0900*/  IMAD.WIDE.U32 R12, R0, 0x2, R24 ;  /* 0x00000002000c7825 */ /* 0x010fe200078e0018 */
[----:B------:R-:W-:Y:S02]  /*0910*/  LEA.HI.X R19, R2, R5, RZ, 0x1, P0 ;  /* 0x0000000502137211 */ /* 0x000fe400000f0cff */
[----:B------:R2:W5:Y:S01]  /*0920*/  LDG.E.U16 R50, desc[UR12][R10.64+0x40] ;  /* 0x0000400c0a327981 */ /* 0x000562000c1e1500 */
[----:B------:R-:W-:-:S03]  /*0930*/  IMAD.WIDE.U32 R16, R0, 0x2, R16 ;  /* 0x0000000200107825 */ /* 0x000fc600078e0010 */
[----:B------:R-:W5:Y:S01]  /*0940*/  LDG.E.U16 R24, desc[UR12][R12.64] ;  /* 0x0000000c0c187981 */ /* 0x000f62000c1e1500 */
[----:B0-----:R-:W-:-:S03]  /*0950*/  IMAD.WIDE.U32 R8, R0, 0x2, R20 ;  /* 0x0000000200087825 */ /* 0x001fc600078e0014 */
[----:B------:R0:W5:Y:S01]  /*0960*/  LDG.E.U16 R25, desc[UR12][R12.64+0x40] ;  /* 0x0000400c0c197981 */ /* 0x000162000c1e1500 */
[C---:B------:R-:W-:Y:S02]  /*0970*/  IMAD.SHL.U32 R148, R37.reuse, 0x100, RZ ;  /* 0x0000010025947824 */ /* 0x040fe400078e00ff */
[----:B--2---:R-:W-:Y:S01]  /*0980*/  IMAD.WIDE.U32 R10, R0, 0x2, R22 ;  /* 0x00000002000a7825 */ /* 0x004fe200078e0016 */
[----:B------:R-:W5:Y:S04]  /*0990*/  LDG.E.U16 R53, desc[UR12][R14.64] ;  /* 0x0000000c0e357981 */ /* 0x000f68000c1e1500 */
[----:B------:R2:W5:Y:S01]  /*09a0*/  LDG.E.U16 R54, desc[UR12][R14.64+0x40] ;  /* 0x0000400c0e367981 */ /* 0x000562000c1e1500 */
[----:B0-----:R-:W-:-:S03]  /*09b0*/  LEA R12, P0, R37, R4, 0x9 ;  /* 0x00000004250c7211 */ /* 0x001fc600078048ff */
[----:B------:R-:W5:Y:S01]  /*09c0*/  LDG.E.U16 R22, desc[UR12][R8.64] ;  /* 0x0000000c08167981 */ /* 0x000f62000c1e1500 */
[----:B------:R-:W-:-:S03]  /*09d0*/  LEA.HI.X R13, R148, R5, RZ, 0x1, P0 ;  /* 0x00000005940d7211 */ /* 0x000fc600000f0cff */
[----:B------:R0:W5:Y:S01]  /*09e0*/  LDG.E.U16 R23, desc[UR12][R8.64+0x40] ;  /* 0x0000400c08177981 */ /* 0x000162000c1e1500 */
[----:B--2---:R-:W-:-:S03]  /*09f0*/  IMAD.WIDE.U32 R14, R0, 0x2, R26 ;  /* 0x00000002000e7825 */ /* 0x004fc600078e001a */
[----:B------:R-:W5:Y:S04]  /*0a00*/  LDG.E.U16 R55, desc[UR12][R16.64] ;  /* 0x0000000c10377981 */ /* 0x000f68000c1e1500 */
[----:B------:R2:W5:Y:S01]  /*0a10*/  LDG.E.U16 R56, desc[UR12][R16.64+0x40] ;  /* 0x0000400c10387981 */ /* 0x000562000c1e1500 */
[----:B0-----:R-:W-:-:S03]  /*0a20*/  IMAD.WIDE.U32 R8, R0, 0x2, R32 ;  /* 0x0000000200087825 */ /* 0x001fc600078e0020 */
[----:B------:R-:W5:Y:S01]  /*0a30*/  LDG.E.U16 R26, desc[UR12][R14.64] ;  /* 0x0000000c0e1a7981 */ /* 0x000f62000c1e1500 */
[----:B------:R-:W-:-:S03]  /*0a40*/  IMAD.SHL.U32 R150, R39, 0x100, RZ ;  /* 0x0000010027967824 */ /* 0x000fc600078e00ff */
[----:B------:R0:W5:Y:S01]  /*0a50*/  LDG.E.U16 R27, desc[UR12][R14.64+0x40] ;  /* 0x0000400c0e1b7981 */ /* 0x000162000c1e1500 */
[----:B--2---:R-:W-:-:S03]  /*0a60*/  IMAD.WIDE.U32 R16, R0, 0x2, R28 ;  /* 0x0000000200107825 */ /* 0x004fc600078e001c */
[----:B------:R-:W5:Y:S01]  /*0a70*/  LDG.E.U16 R20, desc[UR12][R6.64] ;  /* 0x0000000c06147981 */ /* 0x000f62000c1e1500 */
[----:B------:R-:W-:-:S03]  /*0a80*/  IMAD.SHL.U32 R152, R41, 0x100, RZ ;  /* 0x0000010029987824 */ /* 0x000fc600078e00ff */
[----:B------:R2:W5:Y:S01]  /*0a90*/  LDG.E.U16 R21, desc[UR12][R6.64+0x40] ;  /* 0x0000400c06157981 */ /* 0x000562000c1e1500 */
[----:B0-----:R-:W-:-:S03]  /*0aa0*/  LEA R14, P2, R39, R4, 0x9 ;  /* 0x00000004270e7211 */ /* 0x001fc600078448ff */
[----:B------:R-:W5:Y:S04]  /*0ab0*/  LDG.E.U16 R32, desc[UR12][R8.64] ;  /* 0x0000000c08207981 */ /* 0x000f68000c1e1500 */
[----:B------:R0:W5:Y:S01]  /*0ac0*/  LDG.E.U16 R33, desc[UR12][R8.64+0x40] ;  /* 0x0000400c08217981 */ /* 0x000162000c1e1500 */
[----:B--2---:R-:W-:-:S03]  /*0ad0*/  IMAD.WIDE.U32 R6, R0, 0x2, R30 ;  /* 0x0000000200067825 */ /* 0x004fc600078e001e */
[----:B------:R-:W5:Y:S01]  /*0ae0*/  LDG.E.U16 R57, desc[UR12][R10.64] ;  /* 0x0000000c0a397981 */ /* 0x000f62000c1e1500 */
[----:B------:R-:W-:-:S03]  /*0af0*/  LEA.HI.X R15, R150, R5, RZ, 0x1, P2 ;  /* 0x00000005960f7211 */ /* 0x000fc600010f0cff */
[----:B------:R2:W5:Y:S01]  /*0b00*/  LDG.E.U16 R58, desc[UR12][R10.64+0x40] ;  /* 0x0000400c0a3a7981 */ /* 0x000562000c1e1500 */
[----:B0-----:R-:W-:-:S03]  /*0b10*/  IMAD.WIDE.U32 R8, R0, 0x2, R12 ;  /* 0x0000000200087825 */ /* 0x001fc600078e000c */
[----:B------:R-:W5:Y:S04]  /*0b20*/  LDG.E.U16 R28, desc[UR12][R16.64] ;  /* 0x0000000c101c7981 */ /* 0x000f68000c1e1500 */
[----:B------:R0:W5:Y:S01]  /*0b30*/  LDG.E.U16 R29, desc[UR12][R16.64+0x40] ;  /* 0x0000400c101d7981 */ /* 0x000162000c1e1500 */
[----:B--2---:R-:W-:-:S03]  /*0b40*/  IMAD.WIDE.U32 R10, R0, 0x2, R34 ;  /* 0x00000002000a7825 */ /* 0x004fc600078e0022 */
[----:B------:R-:W5:Y:S01]  /*0b50*/  LDG.E.U16 R30, desc[UR12][R6.64] ;  /* 0x0000000c061e7981 */ /* 0x000f62000c1e1500 */
[----:B------:R-:W-:-:S03]  /*0b60*/  IMAD.SHL.U32 R154, R43, 0x100, RZ ;  /* 0x000001002b9a7824 */ /* 0x000fc600078e00ff */
[----:B------:R2:W5:Y:S01]  /*0b70*/  LDG.E.U16 R31, desc[UR12][R6.64+0x40] ;  /* 0x0000400c061f7981 */ /* 0x000562000c1e1500 */
[----:B0-----:R-:W-:-:S03]  /*0b80*/  LEA R16, P0, R41, R4, 0x9 ;  /* 0x0000000429107211 */ /* 0x001fc600078048ff */
[----:B------:R-:W5:Y:S01]  /*0b90*/  LDG.E.U16 R62, desc[UR12][R8.64] ;  /* 0x0000000c083e7981 */ /* 0x000f62000c1e1500 */
[----:B------:R-:W-:-:S03]  /*0ba0*/  LEA.HI.X R17, R152, R5, RZ, 0x1, P0 ;  /* 0x0000000598117211 */ /* 0x000fc600000f0cff */
[----:B------:R-:W5:Y:S01]  /*0bb0*/  LDG.E.U16 R64, desc[UR12][R8.64+0x80] ;  /* 0x0000800c08407981 */ /* 0x000f62000c1e1500 */
[----:B--2---:R-:W-:-:S03]  /*0bc0*/  IMAD.WIDE.U32 R6, R0, 0x2, R18 ;  /* 0x0000000200067825 */ /* 0x004fc600078e0012 */
[----:B------:R-:W5:Y:S04]  /*0bd0*/  LDG.E.U16 R66, desc[UR12][R8.64+0x100] ;  /* 0x0001000c08427981 */ /* 0x000f68000c1e1500 */
[----:B------:R-:W5:Y:S04]  /*0be0*/  LDG.E.U16 R68, desc[UR12][R8.64+0x180] ;  /* 0x0001800c08447981 */ /* 0x000f68000c1e1500 */
[----:B------:R-:W5:Y:S04]  /*0bf0*/  LDG.E.U16 R63, desc[UR12][R8.64+0x40] ;  /* 0x0000400c083f7981 */ /* 0x000f68000c1e1500 */
[----:B------:R-:W5:Y:S04]  /*0c00*/  LDG.E.U16 R65, desc[UR12][R8.64+0xc0] ;  /* 0x0000c00c08417981 */ /* 0x000f68000c1e1500 */
[----:B------:R-:W5:Y:S04]  /*0c10*/  LDG.E.U16 R67, desc[UR12][R8.64+0x140] ;  /* 0x0001400c08437981 */ /* 0x000f68000c1e1500 */
[----:B------:R0:W5:Y:S04]  /*0c20*/  LDG.E.U16 R69, desc[UR12][R8.64+0x1c0] ;  /* 0x0001c00c08457981 */ /* 0x000168000c1e1500 */
[----:B------:R-:W5:Y:S04]  /*0c30*/  LDG.E.U16 R34, desc[UR12][R10.64] ;  /* 0x0000000c0a227981 */ /* 0x000f68000c1e1500 */
[----:B------:R2:W5:Y:S01]  /*0c40*/  LDG.E.U16 R35, desc[UR12][R10.64+0x40] ;  /* 0x0000400c0a237981 */ /* 0x000562000c1e1500 */
[----:B0-----:R-:W-:Y:S01]  /*0c50*/  LEA R8, P0, R43, R4, 0x9 ;  /* 0x000000042b087211 */ /* 0x001fe200078048ff */
[----:B------:R-:W-:-:S02]  /*0c60*/  IMAD.SHL.U32 R158, R47, 0x100, RZ ;  /* 0x000001002f9e7824 */ /* 0x000fc400078e00ff */
[----:B------:R-:W5:Y:S01]  /*0c70*/  LDG.E.U16 R18, desc[UR12][R6.64] ;  /* 0x0000000c06127981 */ /* 0x000f62000c1e1500 */
[----:B------:R-:W-:-:S03]  /*0c80*/  LEA.HI.X R9, R154, R5, RZ, 0x1, P0 ;  /* 0x000000059a097211 */ /* 0x000fc600000f0cff */
[----:B------:R-:W5:Y:S01]  /*0c90*/  LDG.E.U16 R37, desc[UR12][R6.64+0x80] ;  /* 0x0000800c06257981 */ /* 0x000f62000c1e1500 */
[----:B--2---:R-:W-:Y:S01]  /*0ca0*/  IMAD.WIDE.U32 R10, R0, 0x2, R14 ;  /* 0x00000002000a7825 */ /* 0x004fe200078e000e */
[----:B------:R-:W-:Y:S02]  /*0cb0*/  LEA R12, P0, R47, R4, 0x9 ;  /* 0x000000042f0c7211 */ /* 0x000fe400078048ff */
[----:B------:R-:W5:Y:S01]  /*0cc0*/  LDG.E.U16 R41, desc[UR12][R6.64+0x100] ;  /* 0x0001000c06297981 */ /* 0x000f62000c1e1500 */
[----:B------:R-:W-:-:S03]  /*0cd0*/  IMAD.SHL.U32 R156, R45, 0x100, RZ ;  /* 0x000001002d9c7824 */ /* 0x000fc600078e00ff */
[----:B------:R-:W5:Y:S04]  /*0ce0*/  LDG.E.U16 R60, desc[UR12][R6.64+0x180] ;  /* 0x0001800c063c7981 */ /* 0x000f68000c1e1500 */
[----:B------:R-:W5:Y:S04]  /*0cf0*/  LDG.E.U16 R19, desc[UR12][R6.64+0x40] ;  /* 0x0000400c06137981 */ /* 0x000f68000c1e1500 */
[----:B------:R-:W5:Y:S04]  /*0d00*/  LDG.E.U16 R39, desc[UR12][R6.64+0xc0] ;  /* 0x0000c00c06277981 */ /* 0x000f68000c1e1500 */
[----:B------:R-:W5:Y:S04]  /*0d10*/  LDG.E.U16 R59, desc[UR12][R6.64+0x140] ;  /* 0x0001400c063b7981 */ /* 0x000f68000c1e1500 */
[----:B------:R0:W5:Y:S01]  /*0d20*/  LDG.E.U16 R61, desc[UR12][R6.64+0x1c0] ;  /* 0x0001c00c063d7981 */ /* 0x000162000c1e1500 */
[----:B------:R-:W-:-:S03]  /*0d30*/  IMAD.SHL.U32 R160, R49, 0x100, RZ ;  /* 0x0000010031a07824 */ /* 0x000fc600078e00ff */
[----:B------:R-:W5:Y:S01]  /*0d40*/  LDG.E.U16 R70, desc[UR12][R10.64+0x80] ;  /* 0x0000800c0a467981 */ /* 0x000f62000c1e1500 */
[----:B------:R-:W-:-:S03]  /*0d50*/  LEA R14, P3, R49, R4, 0x9 ;  /* 0x00000004310e7211 */ /* 0x000fc600078648ff */
[----:B------:R-:W5:Y:S01]  /*0d60*/  LDG.E.U16 R72, desc[UR12][R10.64+0x100] ;  /* 0x0001000c0a487981 */ /* 0x000f62000c1e1500 */
[----:B0-----:R-:W-:-:S03]  /*0d70*/  IMAD.WIDE.U32 R6, R0, 0x2, R16 ;  /* 0x0000000200067825 */ /* 0x001fc600078e0010 */
[----:B------:R-:W5:Y:S01]  /*0d80*/  LDG.E.U16 R16, desc[UR12][R10.64] ;  /* 0x0000000c0a107981 */ /* 0x000f62000c1e1500 */
[----:B------:R-:W-:-:S03]  /*0d90*/  LEA.HI.X R13, R158, R5, RZ, 0x1, P0 ;  /* 0x000000059e0d7211 */ /* 0x000fc600000f0cff */
[----:B------:R-:W5:Y:S04]  /*0da0*/  LDG.E.U16 R74, desc[UR12][R10.64+0x180] ;  /* 0x0001800c0a4a7981 */ /* 0x000f68000c1e1500 */
[----:B------:R-:W5:Y:S04]  /*0db0*/  LDG.E.U16 R17, desc[UR12][R10.64+0x40] ;  /* 0x0000400c0a117981 */ /* 0x000f68000c1e1500 */
[----:B------:R-:W5:Y:S04]  /*0dc0*/  LDG.E.U16 R71, desc[UR12][R10.64+0xc0] ;  /* 0x0000c00c0a477981 */ /* 0x000f68000c1e1500 */
[----:B------:R-:W5:Y:S04]  /*0dd0*/  LDG.E.U16 R73, desc[UR12][R10.64+0x140] ;  /* 0x0001400c0a497981 */ /* 0x000f68000c1e1500 */
[----:B------:R0:W5:Y:S01]  /*0de0*/  LDG.E.U16 R75, desc[UR12][R10.64+0x1c0] ;  /* 0x0001c00c0a4b7981 */ /* 0x000162000c1e1500 */
[----:B------:R-:W-:Y:S01]  /*0df0*/  IMAD.WIDE.U32 R8, R0, 0x2, R8 ;  /* 0x0000000200087825 */ /* 0x000fe200078e0008 */
[----:B------:R-:W-:-:S02]  /*0e00*/  LEA.HI.X R15, R160, R5, RZ, 0x1, P3 ;  /* 0x00000005a00f7211 */ /* 0x000fc400018f0cff */
[----:B------:R-:W5:Y:S04]  /*0e10*/  LDG.E.U16 R43, desc[UR12][R6.64] ;  /* 0x0000000c062b7981 */ /* 0x000f68000c1e1500 */
[----:B------:R-:W5:Y:S01]  /*0e20*/  LDG.E.U16 R77, desc[UR12][R6.64+0x80] ;  /* 0x0000800c064d7981 */ /* 0x000f62000c1e1500 */
[----:B0-----:R-:W-:-:S03]  /*0e30*/  LEA R10, P2, R45, R4, 0x9 ;  /* 0x000000042d0a7211 */ /* 0x001fc600078448ff */
[----:B------:R-:W5:Y:S01]  /*0e40*/  LDG.E.U16 R79, desc[UR12][R6.64+0x100] ;  /* 0x0001000c064f7981 */ /* 0x000f62000c1e1500 */
[----:B------:R-:W-:Y:S01]  /*0e50*/  LEA.HI.X R11, R156, R5, RZ, 0x1, P2 ;  /* 0x000000059c0b7211 */ /* 0x000fe200010f0cff */
[C---:B------:R-:W-:Y:S02]  /*0e60*/  IMAD.WIDE.U32 R4, R0.reuse, 0x2, R12 ;  /* 0x0000000200047825 */ /* 0x040fe400078e000c */
[----:B------:R-:W5:Y:S04]  /*0e70*/  LDG.E.U16 R81, desc[UR12][R6.64+0x180] ;  /* 0x0001800c06517981 */ /* 0x000f68000c1e1500 */
[----:B------:R-:W5:Y:S04]  /*0e80*/  LDG.E.U16 R76, desc[UR12][R6.64+0x40] ;  /* 0x0000400c064c7981 */ /* 0x000f68000c1e1500 */
[----:B------:R-:W5:Y:S04]  /*0e90*/  LDG.E.U16 R78, desc[UR12][R6.64+0xc0] ;  /* 0x0000c00c064e7981 */ /* 0x000f68000c1e1500 */
[----:B------:R-:W5:Y:S04]  /*0ea0*/  LDG.E.U16 R80, desc[UR12][R6.64+0x140] ;  /* 0x0001400c06507981 */ /* 0x000f68000c1e1500 */
[----:B------:R0:W5:Y:S04]  /*0eb0*/  LDG.E.U16 R82, desc[UR12][R6.64+0x1c0] ;  /* 0x0001c00c06527981 */ /* 0x000168000c1e1500 */
[----:B------:R-:W5:Y:S04]  /*0ec0*/  LDG.E.U16 R45, desc[UR12][R8.64+0x80] ;  /* 0x0000800c082d7981 */ /* 0x000f68000c1e1500 */
[----:B------:R-:W5:Y:S01]  /*0ed0*/  LDG.E.U16 R49, desc[UR12][R8.64+0x100] ;  /* 0x0001000c08317981 */ /* 0x000f62000c1e1500 */
[----:B0-----:R-:W-:-:S03]  /*0ee0*/  IMAD.WIDE.U32 R6, R0, 0x2, R10 ;  /* 0x0000000200067825 */ /* 0x001fc600078e000a */
[----:B------:R-:W5:Y:S04]  /*0ef0*/  LDG.E.U16 R10, desc[UR12][R8.64] ;  /* 0x0000000c080a7981 */ /* 0x000f68000c1e1500 */
[----:B------:R-:W5:Y:S04]  /*0f00*/  LDG.E.U16 R84, desc[UR12][R8.64+0x180] ;  /* 0x0001800c08547981 */ /* 0x000f68000c1e1500 */
[----:B------:R-:W5:Y:S04]  /*0f10*/  LDG.E.U16 R11, desc[UR12][R8.64+0x40] ;  /* 0x0000400c080b7981 */ /* 0x000f68000c1e1500 */
[----:B------:R-:W5:Y:S04]  /*0f20*/  LDG.E.U16 R47, desc[UR12][R8.64+0xc0] ;  /* 0x0000c00c082f7981 */ /* 0x000f68000c1e1500 */
[----:B------:R-:W5:Y:S04]  /*0f30*/  LDG.E.U16 R83, desc[UR12][R8.64+0x140] ;  /* 0x0001400c08537981 */ /* 0x000f68000c1e1500 */
[----:B------:R0:W5:Y:S01]  /*0f40*/  LDG.E.U16 R85, desc[UR12][R8.64+0x1c0] ;  /* 0x0001c00c08557981 */ /* 0x000162000c1e1500 */
[----:B------:R-:W-:-:S03]  /*0f50*/  SHF.R.U32.HI R104, RZ, 0x5, R132 ;  /* 0x00000005ff687819 */ /* 0x000fc60000011684 */
        /* <DEDUP_REMOVED lines=9> */
[----:B------:R-:W-:-:S02]  /*0ff0*/  SHF.R.U32.HI R134, RZ, 0x1, R133 ;  /* 0x00000001ff867819 */ /* 0x000fc40000011685 */
[----:B------:R-:W-:Y:S01]  /*1000*/  R2UR UR7, R104 ;  /* 0x00000000680772ca */ /* 0x000fe200000e0000 */
[----:B------:R2:W5:Y:S01]  /*1010*/  LDG.E.U16 R12, desc[UR12][R6.64] ;  /* 0x0000000c060c7981 */ /* 0x000562000c1e1500 */
[----:B-1----:R-:W-:-:S03]  /*1020*/  R2UR UR11, R105 ;  /* 0x00000000690b72ca */ /* 0x002fc600000e0000 */
[----:B------:R2:W5:Y:S01]  /*1030*/  LDG.E.U16 R86, desc[UR12][R6.64+0x80] ;  /* 0x0000800c06567981 */ /* 0x000562000c1e1500 */
[----:B0-----:R-:W-:-:S03]  /*1040*/  IMAD R5, R133, 0x2, R0 ;  /* 0x0000000285057824 */ /* 0x001fc600078e0200 */
[----:B------:R2:W5:Y:S01]  /*1050*/  LDG.E.U16 R88, desc[UR12][R6.64+0x100] ;  /* 0x0001000c06587981 */ /* 0x000562000c1e1500 */
[----:B------:R-:W-:-:S03]  /*1060*/  IMAD.SHL.U32 R5, R5, 0x2, RZ ;  /* 0x0000000205057824 */ /* 0x000fc600078e00ff */
[----:B------:R2:W5:Y:S04]  /*1070*/  LDG.E.U16 R90, desc[UR12][R6.64+0x180] ;  /* 0x0001800c065a7981 */ /* 0x000568000c1e1500 */
[----:B------:R2:W5:Y:S04]  /*1080*/  LDG.E.U16 R13, desc[UR12][R6.64+0x40] ;  /* 0x0000400c060d7981 */ /* 0x000568000c1e1500 */
[----:B------:R2:W5:Y:S04]  /*1090*/  LDG.E.U16 R87, desc[UR12][R6.64+0xc0] ;  /* 0x0000c00c06577981 */ /* 0x000568000c1e1500 */
[----:B------:R2:W5:Y:S04]  /*10a0*/  LDG.E.U16 R89, desc[UR12][R6.64+0x140] ;  /* 0x0001400c06597981 */ /* 0x000568000c1e1500 */
[----:B------:R2:W5:Y:S01]  /*10b0*/  LDG.E.U16 R91, desc[UR12][R6.64+0x1c0] ;  /* 0x0001c00c065b7981 */ /* 0x000562000c1e1500 */
[----:B------:R-:W-:-:S03]  /*10c0*/  LOP3.LUT R5, R5, R134, RZ, 0x3c, !PT ;  /* 0x0000008605057212 */ /* 0x000fc600078e3cff */
[----:B------:R2:W5:Y:S04]  /*10d0*/  LDG.E.U16 R98, desc[UR12][R8.64] ;  /* 0x0000000c08627981 */ /* 0x000568000c1e1500 */
[----:B------:R2:W5:Y:S04]  /*10e0*/  LDG.E.U16 R100, desc[UR12][R8.64+0x100] ;  /* 0x0001000c08647981 */ /* 0x000568000c1e1500 */
[----:B------:R2:W5:Y:S04]  /*10f0*/  LDG.E.U16 R7, desc[UR12][R8.64+0x80] ;  /* 0x0000800c08077981 */ /* 0x000568000c1e1500 */
[----:B------:R2:W5:Y:S04]  /*1100*/  LDG.E.U16 R102, desc[UR12][R8.64+0x180] ;  /* 0x0001800c08667981 */ /* 0x000568000c1e1500 */
[----:B------:R2:W5:Y:S04]  /*1110*/  LDG.E.U16 R6, desc[UR12][R8.64+0x40] ;  /* 0x0000400c08067981 */ /* 0x000568000c1e1500 */
[----:B------:R2:W5:Y:S04]  /*1120*/  LDG.E.U16 R99, desc[UR12][R8.64+0xc0] ;  /* 0x0000c00c08637981 */ /* 0x000568000c1e1500 */
[----:B------:R2:W5:Y:S04]  /*1130*/  LDG.E.U16 R101, desc[UR12][R8.64+0x140] ;  /* 0x0001400c08657981 */ /* 0x000568000c1e1500 */
[----:B------:R2:W5:Y:S01]  /*1140*/  LDG.E.U16 R103, desc[UR12][R8.64+0x1c0] ;  /* 0x0001c00c08677981 */ /* 0x000562000c1e1500 */
[----:B------:R-:W-:Y:S05]  /*1150*/  @P1 BRA `(.L_x_5) ;  /* 0x0000000000181947 */ /* 0x000fea0003800000 */
[----:B------:R-:W-:Y:S01]  /*1160*/  ELECT P0, URZ, PT ;  /* 0x0000000000ff782f */ /* 0x000fe20003800000 */
[----:B------:R-:W-:Y:S01]  /*1170*/  IMAD.MOV.U32 R4, RZ, RZ, 0x1 ;  /* 0x00000001ff047424 */ /* 0x000fe200078e00ff */
[----:B------:R-:W-:Y:S01]  /*1180*/  UMOV UR4, 0x40 ;  /* 0x0000004000047882 */ /* 0x000fe20000000000 */
[----:B------:R-:W-:Y:S01]  /*1190*/  UVIRTCOUNT.DEALLOC.SMPOOL 0x80 ;  /* 0x000000800000784c */ /* 0x000fe20000000000 */
[----:B------:R-:W-:-:S09]  /*11a0*/  ULEA UR4, UR6, UR4, 0x18 ;  /* 0x0000000406047291 */ /* 0x000fd2000f8ec0ff */
[----:B------:R0:W-:Y:S03]  /*11b0*/  @P0 STS.U8 [UR4], R4 ;  /* 0x00000004ff000988 */ /* 0x0001e60008000004 */
.L_x_5:
[C---:B------:R-:W-:Y:S01]  /*11c0*/  LOP3.LUT P2, RZ, R132.reuse, 0xff, RZ, 0xc0, !PT ;  /* 0x000000ff84ff7812 */ /* 0x040fe2000784c0ff */
[----:B------:R-:W-:Y:S01]  /*11d0*/  UMOV UR4, 0x1 ;  /* 0x0000000100047882 */ /* 0x000fe20000000000 */
[----:B--2---:R-:W-:Y:S01]  /*11e0*/  LOP3.LUT R8, R5, 0x40, RZ, 0x3c, !PT ;  /* 0x0000004005087812 */ /* 0x004fe200078e3cff */
[----:B-----5:R1:W-:Y:S01]  /*11f0*/  STS.U16 [R5+UR10+0x8000], R36 ;  /* 0x0080002405007988 */ /* 0x0203e2000800040a */
[----:B0-----:R-:W-:-:S03]  /*1200*/  LOP3.LUT R4, R132, 0xff, RZ, 0xc0, !PT ;  /* 0x000000ff84047812 */ /* 0x001fc600078ec0ff */
[----:B------:R1:W-:Y:S04]  /*1210*/  STS.U16 [R5+UR10+0x8400], R40 ;  /* 0x0084002805007988 */ /* 0x0003e8000800040a */
[----:B------:R1:W-:Y:S02]  /*1220*/  STS.U16 [R5+UR10+0x8800], R44 ;  /* 0x0088002c05007988 */ /* 0x0003e4000800040a */
[----:B------:R-:W-:Y:S01]  /*1230*/  VOTEU.ALL UP0, P2 ;  /* 0x0000000000ff7886 */ /* 0x000fe20001000000 */
[----:B------:R-:W-:Y:S01]  /*1240*/  VOTEU.ALL UP1, P2 ;  /* 0x0000000000ff7886 */ /* 0x000fe20001020000 */
[----:B------:R1:W-:Y:S03]  /*1250*/  STS.U16 [R5+UR10+0x8c00], R48 ;  /* 0x008c003005007988 */ /* 0x0003e6000800040a */
[----:B------:R-:W-:-:S04]  /*1260*/  @!UP0 UIADD3 UR4, UPT, UPT, -UR4, 0x100000, URZ ;  /* 0x0010000004048890 */ /* 0x000fc8000fffe1ff */
[----:B------:R-:W-:Y:S02]  /*1270*/  @!UP0 USHF.L.U32 UR5, UR4, 0xb, URZ ;  /* 0x0000000b04058899 */ /* 0x000fe400080006ff */
[----:B------:R-:W-:Y:S01]  /*1280*/  @!UP0 USHF.L.U32 UR4, UR4, 0x1, URZ ;  /* 0x0000000104048899 */ /* 0x000fe200080006ff */
[----:B------:R1:W-:Y:S01]  /*1290*/  STS.U16 [R5+UR10+0x9000], R51 ;  /* 0x0090003305007988 */ /* 0x0003e2000800040a */
[----:B------:R-:W-:-:S03]  /*12a0*/  UISETP.NE.U32.AND UP0, UPT, UR7, URZ, UPT ;  /* 0x000000ff0700728c */ /* 0x000fc6000bf05070 */
[----:B------:R1:W-:Y:S04]  /*12b0*/  STS.U16 [R5+UR10+0x9400], R53 ;  /* 0x0094003505007988 */ /* 0x0003e8000800040a */
        /* <DEDUP_REMOVED lines=26> */
[----:B------:R1:W-:Y:S04]  /*1460*/  STS.U16 [R5+UR10], R18 ;  /* 0x0000001205007988 */ /* 0x0003e8000800040a */
        /* <DEDUP_REMOVED lines=62> */
[----:B------:R1:W-:Y:S01]  /*1850*/  STS.U16 [R8+UR10+0x7c00], R103 ;  /* 0x007c006708007988 */ /* 0x0003e2000800040a */
[----:B------:R0:W-:Y:S06]  /*1860*/  MEMBAR.ALL.CTA ;  /* 0x0000000000007992 */ /* 0x0001ec0000008000 */
[----:B0-----:R-:W-:Y:S04]  /*1870*/  FENCE.VIEW.ASYNC.S ;  /* 0x00000000000073c6 */ /* 0x001fe80000000000 */
[----:B------:R-:W0:Y:S02]  /*1880*/  FENCE.VIEW.ASYNC.S ;  /* 0x00000000000073c6 */ /* 0x000e240000000000 */
[----:B0-----:R1:W0:Y:S02]  /*1890*/  @!UP1 SYNCS.EXCH.64 URZ, [UR10+0xc000], UR4 ;  /* 0x00c000040aff95b2 */ /* 0x0012240008000100 */
[----:B0-----:R-:W-:Y:S06]  /*18a0*/  BAR.SYNC.DEFER_BLOCKING 0x0 ;  /* 0x0000000000007b1d */ /* 0x001fec0000010000 */
[----:B-1----:R-:W-:Y:S05]  /*18b0*/  BRA.U UP0, `(.L_x_6) ;  /* 0x0000000100787547 */ /* 0x002fea000b800000 */
[----:B------:R-:W-:Y:S02]  /*18c0*/  UIADD3 UR4, UPT, UPT, UR10, 0x8000, URZ ;  /* 0x000080000a047890 */ /* 0x000fe4000fffe0ff */
[----:B------:R-:W-:Y:S02]  /*18d0*/  USHF.R.U32.HI UR5, URZ, 0x4, UR10 ;  /* 0x00000004ff057899 */ /* 0x000fe4000801160a */
[----:B------:R-:W-:Y:S02]  /*18e0*/  USHF.R.U32.HI UR4, URZ, 0x4, UR4 ;  /* 0x00000004ff047899 */ /* 0x000fe40008011604 */
[----:B------:R-:W-:Y:S02]  /*18f0*/  USGXT.U32 UR5, UR5, 0xe ;  /* 0x0000000e0505789a */ /* 0x000fe40008000000 */
[----:B------:R-:W-:Y:S02]  /*1900*/  USGXT.U32 UR8, UR4, 0xe ;  /* 0x0000000e0408789a */ /* 0x000fe40008000000 */
[----:B------:R-:W-:-:S02]  /*1910*/  UIADD3 UR24, UP1, UPT, UR5, 0x2000080, URZ ;  /* 0x0200008005187890 */ /* 0x000fc4000ff3e0ff */
[----:B------:R-:W-:Y:S01]  /*1920*/  UIADD3 UR22, UP0, UPT, UR8, 0x2, URZ ;  /* 0x0000000208167890 */ /* 0x000fe2000ff1e0ff */
[----:B------:R-:W-:Y:S01]  /*1930*/  UMOV UR4, URZ ;  /* 0x000000ff00047c82 */ /* 0x000fe20008000000 */
[----:B------:R-:W-:Y:S01]  /*1940*/  UMOV UR26, 0x0 ;  /* 0x00000000001a7882 */ /* 0x000fe20000000000 */
[----:B------:R-:W-:Y:S02]  /*1950*/  UIADD3.X UR25, UPT, UPT, UR4, 0x40004040, URZ, UP1, !UPT ;  /* 0x4000404004197890 */ /* 0x000fe40008ffe4ff */
[----:B------:R-:W-:Y:S02]  /*1960*/  UIADD3.X UR23, UPT, UPT, UR4, 0x40004040, URZ, UP0, !UPT ;  /* 0x4000404004177890 */ /* 0x000fe400087fe4ff */
[----:B------:R-:W-:Y:S02]  /*1970*/  ULOP3.LUT UR4, UR5, 0x2000000, URZ, 0xfc, !UPT ;  /* 0x0200000005047892 */ /* 0x000fe4000f8efcff */
[----:B------:R-:W-:Y:S02]  /*1980*/  UIADD3.64 UR16, UPT, UPT, UR24, 0x80, URZ ;  /* 0x0000008018107897 */ /* 0x000fe4000fffe0ff */
[----:B------:R-:W-:-:S02]  /*1990*/  UIADD3.64 UR14, UPT, UPT, UR22, 0x2, URZ ;  /* 0x00000002160e7897 */ /* 0x000fc4000fffe0ff */
[----:B------:R-:W-:Y:S02]  /*19a0*/  UIADD3.64 UR20, UPT, UPT, UR24, 0x100, URZ ;  /* 0x0000010018147897 */ /* 0x000fe4000fffe0ff */
[----:B------:R-:W-:Y:S01]  /*19b0*/  UIADD3.64 UR18, UPT, UPT, UR22, 0x4, URZ ;  /* 0x0000000416127897 */ /* 0x000fe2000fffe0ff */
[----:B------:R-:W-:Y:S01]  /*19c0*/  UMOV UR27, 0x8410490 ;  /* 0x08410490001b7882 */ /* 0x000fe20000000000 */
[----:B------:R-:W-:Y:S01]  /*19d0*/  UMOV UR9, 0x40004040 ;  /* 0x4000404000097882 */ /* 0x000fe20000000000 */
[----:B------:R-:W-:Y:S01]  /*19e0*/  UMOV UR5, 0x40004040 ;  /* 0x4000404000057882 */ /* 0x000fe20000000000 */
[----:B------:R-:W-:Y:S01]  /*19f0*/  UMOV UR28, 0x0 ;  /* 0x00000000001c7882 */ /* 0x000fe20000000000 */
[----:B------:R-:W-:Y:S01]  /*1a00*/  UMOV UR29, 0x8410490 ;  /* 0x08410490001d7882 */ /* 0x000fe20000000000 */
[----:B------:R-:W-:Y:S01]  /*1a10*/  UMOV UR30, 0x0 ;  /* 0x00000000001e7882 */ /* 0x000fe20000000000 */
[----:B------:R-:W-:Y:S01]  /*1a20*/  UMOV UR31, 0x8410490 ;  /* 0x08410490001f7882 */ /* 0x000fe20000000000 */
[----:B------:R0:W-:Y:S01]  /*1a30*/  UTCHMMA gdesc[UR8], gdesc[UR4], tmem[UR11], tmem[UR26], idesc[UR27], !UPT ;  /* 0x00ff1a04080075ea */ /* 0x0001e2000f80000b */
[----:B------:R-:W-:Y:S01]  /*1a40*/  UMOV UR32, 0x0 ;  /* 0x0000000000207882 */ /* 0x000fe20000000000 */
[----:B------:R-:W-:Y:S01]  /*1a50*/  UMOV UR33, 0x8410490 ;  /* 0x0841049000217882 */ /* 0x000fe20000000000 */
[----:B------:R0:W-:Y:S01]  /*1a60*/  UTCHMMA gdesc[UR22], gdesc[UR24], tmem[UR11], tmem[UR28], idesc[UR29], UPT ;  /* 0x00ff1c18160075ea */ /* 0x0001e2000b80000b */
[----:B------:R0:W-:Y:S01]  /*1a70*/  UTCHMMA gdesc[UR14], gdesc[UR16], tmem[UR11], tmem[UR30], idesc[UR31], UPT ;  /* 0x00ff1e100e0075ea */ /* 0x0001e2000b80000b */
[----:B------:R0:W-:Y:S01]  /*1a80*/  UTCHMMA gdesc[UR18], gdesc[UR20], tmem[UR11], tmem[UR32], idesc[UR33], UPT ;  /* 0x00ff2014120075ea */ /* 0x0001e2000b80000b */
[----:B------:R-:W-:Y:S01]  /*1a90*/  NOP ;  /* 0x0000000000007918 */ /* 0x000fe20000000000 */
.L_x_6:
[----:B------:R-:W-:Y:S01]  /*1aa0*/  ELECT P0, URZ, PT ;  /* 0x0000000000ff782f */ /* 0x000fe20003800000 */
[C---:B------:R-:W-:Y:S01]  /*1ab0*/  IMAD.SHL.U32 R135, R132.reuse, 0x10, RZ ;  /* 0x0000001084877824 */ /* 0x040fe200078e00ff */
[----:B0-----:R-:W-:Y:S01]  /*1ac0*/  UIADD3 UR4, UPT, UPT, UR10, 0xc000, URZ ;  /* 0x0000c0000a047890 */ /* 0x001fe2000fffe0ff */
[----:B------:R-:W-:Y:S01]  /*1ad0*/  LOP3.LUT R136, R132, 0x7, RZ, 0xc0, !PT ;  /* 0x0000000784887812 */ /* 0x000fe200078ec0ff */
[----:B------:R-:W-:Y:S01]  /*1ae0*/  UMOV UR5, URZ ;  /* 0x000000ff00057c82 */ /* 0x000fe20008000000 */
[----:B------:R-:W-:-:S13]  /*1af0*/  ISETP.LT.U32.AND P0, PT, R4, 0x20, P0 ;  /* 0x000000200400780c */ /* 0x000fda0000701070 */
[----:B------:R-:W-:Y:S01]  /*1b00*/  VOTEU.ANY UP0, P0 ;  /* 0x0000000000ff7886 */ /* 0x000fe20000000100 */
[----:B------:R-:W-:-:S04]  /*1b10*/  VOTEU.ANY UP1, P0 ;  /* 0x0000000000ff7886 */ /* 0x000fc80000020100 */
[----:B------:R-:W-:Y:S01]  /*1b20*/  @UP0 UMOV UR8, UR4 ;  /* 0x0000000400080c82 */ /* 0x000fe20008000000 */
[----:B------:R-:W-:Y:S01]  /*1b30*/  USHF.L.U32 UR4, UR7, 0x15, URZ ;  /* 0x0000001507047899 */ /* 0x000fe200080006ff */
[----:B------:R0:W-:Y:S01]  /*1b40*/  @UP1 UTCBAR [UR8], URZ ;  /* 0x000000ff080013e9 */ /* 0x0001e200080000ff */
[----:B------:R-:W-:Y:S01]  /*1b50*/  BAR.SYNC.DEFER_BLOCKING 0x0 ;  /* 0x0000000000007b1d */ /* 0x000fe20000010000 */
[----:B------:R-:W-:Y:S02]  /*1b60*/  USHF.L.U32 UR5, UR7, 0x5, URZ ;  /* 0x0000000507057899 */ /* 0x000fe400080006ff */
[----:B------:R-:W-:Y:S02]  /*1b70*/  ULOP3.LUT UR4, UR4, 0x600000, URZ, 0xc0, !UPT ;  /* 0x0060000004047892 */ /* 0x000fe4000f8ec0ff */
[----:B------:R-:W-:-:S04]  /*1b80*/  ULOP3.LUT UR5, UR5, 0x80, URZ, 0xc0, !UPT ;  /* 0x0000008005057892 */ /* 0x000fc8000f8ec0ff */
[----:B------:R-:W-:Y:S01]  /*1b90*/  UIADD3 UR4, UPT, UPT, UR5, UR4, UR11 ;  /* 0x0000000405047290 */ /* 0x000fe2000fffe00b */
[----:B------:R-:W1:Y:S02]  /*1ba0*/  SYNCS.PHASECHK.TRANS64.TRYWAIT P0, [UR10+0xc000], RZ ;  /* 0x00c000ffff0075a7 */ /* 0x000e64000800110a */
[----:B01----:R-:W-:Y:S09]  /*1bb0*/  @!P0 BRA `(.L_x_7) ;  /* 0x0000001400808947 */ /* 0x003ff20003800000 */
.L_x_11:
[----:B------:R-:W-:Y:S01]  /*1bc0*/  BAR.SYNC.DEFER_BLOCKING 0x0 ;  /* 0x0000000000007b1d */ /* 0x000fe20000010000 */
[----:B------:R-:W-:Y:S01]  /*1bd0*/  LOP3.LUT R135, R135, 0xff0, RZ, 0xc0, !PT ;  /* 0x00000ff087877812 */ /* 0x000fe200078ec0ff */
[----:B------:R-:W-:Y:S02]  /*1be0*/  IMAD R137, R133, 0x8, R136 ;  /* 0x0000000885897824 */ /* 0x000fe400078e0288 */
[----:B------:R-:W-:Y:S02]  /*1bf0*/  IMAD.SHL.U32 R133, R132, 0x100, RZ ;  /* 0x0000010084857824 */ /* 0x000fe400078e00ff */
[----:B------:R-:W-:Y:S01]  /*1c00*/  IMAD R163, R136, 0x1000, R135 ;  /* 0x0000100088a37824 */ /* 0x000fe200078e0287 */
[----:B------:R-:W0:Y:S01]  /*1c10*/  LDCU.64 UR24, c[0x0][0x390] ;  /* 0x00007200ff1877ac */ /* 0x000e220008000a00 */
[----:B------:R-:W1:Y:S01]  /*1c20*/  LDTM.x128 R4, tmem[UR4] ;  /* 0x00000004000479ee */ /* 0x000e6200083c0000 */
[----:B------:R-:W-:Y:S01]  /*1c30*/  IMAD.SHL.U32 R132, R132, 0x8, RZ ;  /* 0x0000000884847824 */ /* 0x000fe200078e00ff */
[----:B------:R-:W-:Y:S01]  /*1c40*/  LOP3.LUT R133, R133, 0x800, RZ, 0xc0, !PT ;  /* 0x0000080085857812 */ /* 0x000fe200078ec0ff */
[----:B------:R-:W-:Y:S01]  /*1c50*/  IMAD.SHL.U32 R135, R137, 0x10, RZ ;  /* 0x0000001089877824 */ /* 0x000fe200078e00ff */
[C---:B------:R-:W-:Y:S01]  /*1c60*/  LOP3.LUT R180, R163.reuse, 0x10, RZ, 0x3c, !PT ;  /* 0x00000010a3b47812 */ /* 0x040fe200078e3cff */
[----:B------:R-:W2:Y:S01]  /*1c70*/  LDCU.64 UR26, c[0x0][0x390] ;  /* 0x00007200ff1a77ac */ /* 0x000ea20008000a00 */
[C---:B------:R-:W-:Y:S01]  /*1c80*/  LOP3.LUT R181, R163.reuse, 0x20, RZ, 0x3c, !PT ;  /* 0x00000020a3b57812 */ /* 0x040fe200078e3cff */
[----:B------:R-:W-:Y:S01]  /*1c90*/  IMAD.SHL.U32 R2, R2, 0x4, RZ ;  /* 0x0000000402027824 */ /* 0x000fe200078e00ff */
[C---:B------:R-:W-:Y:S01]  /*1ca0*/  LOP3.LUT R182, R163.reuse, 0x30, RZ, 0x3c, !PT ;  /* 0x00000030a3b67812 */ /* 0x040fe200078e3cff */
[----:B------:R-:W3:Y:S01]  /*1cb0*/  LDCU.64 UR28, c[0x0][0x390] ;  /* 0x00007200ff1c77ac */ /* 0x000ee20008000a00 */
[----:B------:R-:W-:-:S02]  /*1cc0*/  LOP3.LUT R183, R163, 0x40, RZ, 0x3c, !PT ;  /* 0x00000040a3b77812 */ /* 0x000fc400078e3cff */
[C---:B------:R-:W-:Y:S01]  /*1cd0*/  LOP3.LUT R184, R163.reuse, 0x50, RZ, 0x3c, !PT ;  /* 0x00000050a3b87812 */ /* 0x040fe200078e3cff */
[----:B------:R-:W4:Y:S01]  /*1ce0*/  LDCU.64 UR30, c[0x0][0x390] ;  /* 0x00007200ff1e77ac */ /* 0x000f220008000a00 */
[C---:B------:R-:W-:Y:S01]  /*1cf0*/  LOP3.LUT R185, R163.reuse, 0x60, RZ, 0x3c, !PT ;  /* 0x00000060a3b97812 */ /* 0x040fe200078e3cff */
[----:B------:R-:W1:Y:S01]  /*1d00*/  @!P2 SYNCS.CCTL.IV [UR10+0xc000] ;  /* 0x00c00000ff00a9b1 */ /* 0x000e62000800000a */
[----:B------:R-:W-:Y:S01]  /*1d10*/  NOP ;  /* 0x0000000000007918 */ /* 0x000fe20000000000 */
[----:B------:R-:W-:Y:S01]  /*1d20*/  LOP3.LUT R186, R163, 0x70, RZ, 0x3c, !PT ;  /* 0x00000070a3ba7812 */ /* 0x000fe200078e3cff */
[----:B------:R-:W5:Y:S01]  /*1d30*/  LDCU.64 UR32, c[0x0][0x390] ;  /* 0x00007200ff2077ac */ /* 0x000f620008000a00 */
[----:B------:R-:W-:Y:S02]  /*1d40*/  LOP3.LUT R132, R132, 0x80, RZ, 0xc0, !PT ;  /* 0x0000008084847812 */ /* 0x000fe400078ec0ff */
[----:B------:R-:W-:Y:S01]  /*1d50*/  LOP3.LUT R135, R135, R134, RZ, 0x3c, !PT ;  /* 0x0000008687877212 */ /* 0x000fe200078e3cff */
[----:B------:R-:W0:Y:S01]  /*1d60*/  LDCU.64 UR14, c[0x0][0x390] ;  /* 0x00007200ff0e77ac */ /* 0x000e220008000a00 */
[----:B-1----:R-:W-:Y:S01]  /*1d70*/  STS.128 [R163+UR10], R4 ;  /* 0x00000004a3007988 */ /* 0x002fe20008000c0a */
[----:B------:R-:W-:Y:S01]  /*1d80*/  IADD3 R132, PT, PT, R132, UR10, R133 ;  /* 0x0000000a84847c10 */ /* 0x000fe2000fffe085 */
[----:B------:R-:W1:Y:S02]  /*1d90*/  LDCU.64 UR34, c[0x0][0x390] ;  /* 0x00007200ff2277ac */ /* 0x000e640008000a00 */
[----:B------:R-:W-:Y:S02]  /*1da0*/  STS.128 [R180+UR10], R8 ;  /* 0x00000008b4007988 */ /* 0x000fe40008000c0a */
[----:B------:R-:W-:Y:S01]  /*1db0*/  IMAD.IADD R162, R135, 0x1, R132 ;  /* 0x0000000187a27824 */ /* 0x000fe200078e0284 */
[----:B------:R-:W0:Y:S01]  /*1dc0*/  LDCU.64 UR20, c[0x0][0x390] ;  /* 0x00007200ff1477ac */ /* 0x000e220008000a00 */
[----:B------:R-:W-:Y:S01]  /*1dd0*/  STS.128 [R181+UR10], R12 ;  /* 0x0000000cb5007988 */ /* 0x000fe20008000c0a */
[----:B------:R-:W0:Y:S03]  /*1de0*/  LDCU.64 UR22, c[0x0][0x390] ;  /* 0x00007200ff1677ac */ /* 0x000e260008000a00 */
        /* <DEDUP_REMOVED lines=9> */
[----:B------:R-:W-:Y:S06]  /*1e80*/  BAR.SYNC.DEFER_BLOCKING 0x0 ;  /* 0x0000000000007b1d */ /* 0x000fec0000010000 */
[----:B------:R-:W0:Y:S04]  /*1e90*/  LDSM.16.M88.4 R4, [R162] ;  /* 0x00000000a204783b */ /* 0x000e280000000200 */
[----:B------:R-:W-:Y:S04]  /*1ea0*/  LDSM.16.M88.4 R144, [R162+0x100] ;  /* 0x00010000a290783b */ /* 0x000fe80000000200 */
[----:B------:R-:W-:Y:S04]  /*1eb0*/  LDSM.16.M88.4 R140, [R162+0x200] ;  /* 0x00020000a28c783b */ /* 0x000fe80000000200 */
[----:B------:R-:W-:Y:S04]  /*1ec0*/  LDSM.16.M88.4 R136, [R162+0x300] ;  /* 0x00030000a288783b */ /* 0x000fe80000000200 */
[----:B------:R-:W-:Y:S04]  /*1ed0*/  LDSM.16.M88.4 R132, [R162+0x400] ;  /* 0x00040000a284783b */ /* 0x000fe80000000200 */
[----:B------:R-:W-:Y:S04]  /*1ee0*/  LDSM.16.M88.4 R16, [R162+0x500] ;  /* 0x00050000a210783b */ /* 0x000fe80000000200 */
[----:B------:R-:W-:Y:S04]  /*1ef0*/  LDSM.16.M88.4 R12, [R162+0x600] ;  /* 0x00060000a20c783b */ /* 0x000fe80000000200 */
[----:B------:R-:W-:Y:S01]  /*1f00*/  LDSM.16.M88.4 R8, [R162+0x700] ;  /* 0x00070000a208783b */ /* 0x000fe20000000200 */
[----:B------:R-:W-:Y:S06]  /*1f10*/  BAR.SYNC.DEFER_BLOCKING 0x0 ;  /* 0x0000000000007b1d */ /* 0x000fec0000010000 */
[----:B------:R-:W-:Y:S04]  /*1f20*/  STS.128 [R163+UR10], R36 ;  /* 0x00000024a3007988 */ /* 0x000fe80008000c0a */
[----:B------:R-:W-:Y:S04]  /*1f30*/  STS.128 [R180+UR10], R40 ;  /* 0x00000028b4007988 */ /* 0x000fe80008000c0a */
[----:B------:R-:W-:Y:S04]  /*1f40*/  STS.128 [R181+UR10], R44 ;  /* 0x0000002cb5007988 */ /* 0x000fe80008000c0a */
[----:B------:R-:W-:Y:S04]  /*1f50*/  STS.128 [R182+UR10], R48 ;  /* 0x00000030b6007988 */ /* 0x000fe80008000c0a */
[----:B------:R-:W-:Y:S04]  /*1f60*/  STS.128 [R183+UR10], R52 ;  /* 0x00000034b7007988 */ /* 0x000fe80008000c0a */
[----:B------:R-:W-:Y:S04]  /*1f70*/  STS.128 [R184+UR10], R56 ;  /* 0x00000038b8007988 */ /* 0x000fe80008000c0a */
[----:B------:R-:W-:Y:S04]  /*1f80*/  STS.128 [R185+UR10], R60 ;  /* 0x0000003cb9007988 */ /* 0x000fe80008000c0a */
        /* <DEDUP_REMOVED lines=11> */
[----:B------:R0:W-:Y:S04]  /*2040*/  STS.128 [R163+UR10], R68 ;  /* 0x00000044a3007988 */ /* 0x0001e80008000c0a */
[----:B------:R-:W-:Y:S04]  /*2050*/  STS.128 [R180+UR10], R72 ;  /* 0x00000048b4007988 */ /* 0x000fe80008000c0a */
[----:B------:R-:W-:Y:S04]  /*2060*/  STS.128 [R181+UR10], R76 ;  /* 0x0000004cb5007988 */ /* 0x000fe80008000c0a */
[----:B------:R-:W-:Y:S04]  /*2070*/  STS.128 [R182+UR10], R80 ;  /* 0x00000050b6007988 */ /* 0x000fe80008000c0a */
[----:B------:R-:W-:Y:S01]  /*2080*/  STS.128 [R183+UR10], R84 ;  /* 0x00000054b7007988 */ /* 0x000fe20008000c0a */
[----:B0-----:R-:W-:-:S02]  /*2090*/  IMAD.SHL.U32 R68, R153, 0x100, RZ ;  /* 0x0000010099447824 */ /* 0x001fc400078e00ff */
[----:B------:R-:W-:Y:S01]  /*20a0*/  IMAD.SHL.U32 R69, R155, 0x100, RZ ;  /* 0x000001009b457824 */ /* 0x000fe200078e00ff */
[----:B------:R0:W-:Y:S01]  /*20b0*/  STS.128 [R184+UR10], R88 ;  /* 0x00000058b8007988 */ /* 0x0001e20008000c0a */
[----:B------:R-:W-:-:S03]  /*20c0*/  IMAD.SHL.U32 R70, R157, 0x100, RZ ;  /* 0x000001009d467824 */ /* 0x000fc600078e00ff */
[----:B------:R3:W-:Y:S04]  /*20d0*/  STS.128 [R185+UR10], R92 ;  /* 0x0000005cb9007988 */ /* 0x0007e80008000c0a */
[----:B------:R5:W-:Y:S01]  /*20e0*/  STS.128 [R186+UR10], R96 ;  /* 0x00000060ba007988 */ /* 0x000be20008000c0a */
[----:B------:R-:W-:Y:S01]  /*20f0*/  BAR.SYNC.DEFER_BLOCKING 0x0 ;  /* 0x0000000000007b1d */ /* 0x000fe20000010000 */
[----:B0-----:R-:W-:Y:S02]  /*2100*/  LEA R88, P0, R153, UR24, 0xa ;  /* 0x0000001899587c11 */ /* 0x001fe4000f8050ff */
[----:B--2---:R-:W-:Y:S02]  /*2110*/  LEA R90, P2, R155, UR26, 0xa ;  /* 0x0000001a9b5a7c11 */ /* 0x004fe4000f8450ff */
[----:B------:R-:W-:Y:S01]  /*2120*/  LEA.HI.X R77, R68, UR25, RZ, 0x2, P0 ;  /* 0x00000019444d7c11 */ /* 0x000fe200080f14ff */
[----:B------:R-:W-:Y:S01]  /*2130*/  IMAD.SHL.U32 R68, R159, 0x100, RZ ;  /* 0x000001009f447824 */ /* 0x000fe200078e00ff */
[----:B------:R-:W-:Y:S01]  /*2140*/  LEA.HI.X R74, R69, UR27, RZ, 0x2, P2 ;  /* 0x0000001b454a7c11 */ /* 0x000fe200090f14ff */
[----:B------:R-:W-:Y:S01]  /*2150*/  IMAD.SHL.U32 R69, R161, 0x100, RZ ;  /* 0x00000100a1457824 */ /* 0x000fe200078e00ff */
[----:B---3--:R-:W-:Y:S01]  /*2160*/  LEA R92, P3, R157, UR28, 0xa ;  /* 0x0000001c9d5c7c11 */ /* 0x008fe2000f8650ff */
[----:B------:R-:W0:Y:S01]  /*2170*/  LDCU.64 UR24, c[0x0][0x390] ;  /* 0x00007200ff1877ac */ /* 0x000e220008000a00 */
[----:B----4-:R-:W-:-:S02]  /*2180*/  LEA R94, P0, R159, UR30, 0xa ;  /* 0x0000001e9f5e7c11 */ /* 0x010fc4000f8050ff */
[----:B-----5:R-:W-:Y:S01]  /*2190*/  LEA R96, P2, R161, UR32, 0xa ;  /* 0x00000020a1607c11 */ /* 0x020fe2000f8450ff */
[----:B------:R-:W2:Y:S01]  /*21a0*/  LDCU.64 UR26, c[0x0][0x390] ;  /* 0x00007200ff1a77ac */ /* 0x000ea20008000a00 */
[----:B------:R-:W-:Y:S02]  /*21b0*/  LEA.HI.X R76, R70, UR29, RZ, 0x2, P3 ;  /* 0x0000001d464c7c11 */ /* 0x000fe400098f14ff */
[----:B------:R-:W-:Y:S02]  /*21c0*/  LEA.HI.X R75, R68, UR31, RZ, 0x2, P0 ;  /* 0x0000001f444b7c11 */ /* 0x000fe400080f14ff */
[C---:B------:R-:W-:Y:S01]  /*21d0*/  LEA R78, P3, R152.reuse, UR14, 0x2 ;  /* 0x0000000e984e7c11 */ /* 0x040fe2000f8610ff */
[----:B------:R-:W3:Y:S03]  /*21e0*/  LDSM.16.M88.4 R176, [R162] ;  /* 0x00000000a2b0783b */ /* 0x000ee60000000200 */
[----:B------:R-:W-:Y:S01]  /*21f0*/  LEA.HI.X R152, R152, UR15, RZ, 0x2, P3 ;  /* 0x0000000f98987c11 */ /* 0x000fe200098f14ff */
[----:B------:R-:W-:Y:S01]  /*2200*/  LDSM.16.M88.4 R64, [R162+0x100] ;  /* 0x00010000a240783b */ /* 0x000fe20000000200 */
[----:B------:R-:W-:-:S03]  /*2210*/  LEA R84, P3, R158, UR20, 0x2 ;  /* 0x000000149e547c11 */ /* 0x000fc6000f8610ff */
[----:B------:R-:W-:Y:S01]  /*2220*/  LDSM.16.M88.4 R60, [R162+0x200] ;  /* 0x00020000a23c783b */ /* 0x000fe20000000200 */
[----:B------:R-:W-:-:S03]  /*2230*/  LEA.HI.X R158, R158, UR21, RZ, 0x2, P3 ;  /* 0x000000159e9e7c11 */ /* 0x000fc600098f14ff */
        /* <DEDUP_REMOVED lines=11> */
[----:B----4-:R-:W-:Y:S01]  /*22f0*/  IMAD.SHL.U32 R101, R0, 0x4, RZ ;  /* 0x0000000400657824 */ /* 0x010fe200078e00ff */
[----:B------:R-:W-:-:S02]  /*2300*/  LEA.HI.X R0, R69, UR33, RZ, 0x2, P2 ;  /* 0x0000002145007c11 */ /* 0x000fc400090f14ff */
[----:B------:R-:W-:Y:S01]  /*2310*/  STS.128 [R184+UR10], R120 ;  /* 0x00000078b8007988 */ /* 0x000fe20008000c0a */
[----:B------:R-:W-:Y:S02]  /*2320*/  LEA R102, P0, R148, UR4, 0x2 ;  /* 0x0000000494667c11 */ /* 0x000fe4000f8010ff */
[C---:B-1----:R-:W-:Y:S01]  /*2330*/  IADD3 R72, P4, P5, R101.reuse, UR34, R2 ;  /* 0x0000002265487c10 */ /* 0x042fe2000fd9e002 */
[----:B------:R-:W-:Y:S01]  /*2340*/  STS.128 [R185+UR10], R124 ;  /* 0x0000007cb9007988 */ /* 0x000fe20008000c0a */
[C---:B------:R-:W-:Y:S02]  /*2350*/  IADD3 R88, P3, PT, R101.reuse, R88, RZ ;  /* 0x0000005865587210 */ /* 0x040fe40007f7e0ff */
[----:B------:R-:W-:Y:S01]  /*2360*/  IADD3.X R73, PT, PT, RZ, UR35, RZ, P4, P5 ;  /* 0x00000023ff497c10 */ /* 0x000fe2000a7ea4ff */
[----:B------:R-:W-:Y:S01]  /*2370*/  STS.128 [R186+UR10], R128 ;  /* 0x00000080ba007988 */ /* 0x000fe20008000c0a */
[----:B------:R-:W-:Y:S01]  /*2380*/  BAR.SYNC.DEFER_BLOCKING 0x0 ;  /* 0x0000000000007b1d */ /* 0x000fe20000010000 */
[----:B------:R-:W-:Y:S01]  /*2390*/  LEA R86, P4, R160, UR22, 0x2 ;  /* 0x00000016a0567c11 */ /* 0x000fe2000f8810ff */
[----:B------:R-:W-:Y:S01]  /*23a0*/  IMAD.X R89, RZ, RZ, R77, P3 ;  /* 0x000000ffff597224 */ /* 0x000fe200018e064d */
[----:B------:R-:W-:-:S02]  /*23b0*/  IADD3 R90, P6, PT, R101, R90, RZ ;  /* 0x0000005a655a7210 */ /* 0x000fc40007fde0ff */
[----:B------:R-:W-:Y:S02]  /*23c0*/  LEA.HI.X R160, R160, UR23, RZ, 0x2, P4 ;  /* 0x00000017a0a07c11 */ /* 0x000fe4000a0f14ff */
[----:B------:R-:W-:Y:S01]  /*23d0*/  LEA R100, P2, R150, UR8, 0x2 ;  /* 0x0000000896647c11 */ /* 0x000fe2000f8410ff */
[----:B------:R-:W-:Y:S01]  /*23e0*/  IMAD.X R91, RZ, RZ, R74, P6 ;  /* 0x000000ffff5b7224 */ /* 0x000fe200030e064a */
[C---:B------:R-:W-:Y:S02]  /*23f0*/  IADD3 R92, P4, PT, R101.reuse, R92, RZ ;  /* 0x0000005c655c7210 */ /* 0x040fe40007f9e0ff */
[C---:B------:R-:W-:Y:S02]  /*2400*/  IADD3 R94, P5, PT, R101.reuse, R94, RZ ;  /* 0x0000005e655e7210 */ /* 0x040fe40007fbe0ff */
[----:B------:R-:W-:Y:S01]  /*2410*/  LEA.HI.X R148, R148, UR5, RZ, 0x2, P0 ;  /* 0x0000000594947c11 */ /* 0x000fe200080f14ff */
[----:B------:R-:W-:Y:S01]  /*2420*/  IMAD.X R93, RZ, RZ, R76, P4 ;  /* 0x000000ffff5d7224 */ /* 0x000fe200020e064c */
[----:B------:R-:W-:Y:S01]  /*2430*/  IADD3 R74, P3, PT, R101, R102, RZ ;  /* 0x00000066654a7210 */ /* 0x000fe20007f7e0ff */
[----:B------:R-:W-:Y:S01]  /*2440*/  IMAD.X R95, RZ, RZ, R75, P5 ;  /* 0x000000ffff5f7224 */ /* 0x000fe200028e064b */
[----:B------:R-:W-:Y:S01]  /*2450*/  LEA.HI.X R150, R150, UR9, RZ, 0x2, P2 ;  /* 0x0000000996967c11 */ /* 0x000fe200090f14ff */
[----:B------:R-:W1:Y:S01]  /*2460*/  LDCU.64 UR4, c[0x0][0x390] ;  /* 0x00007200ff0477ac */ /* 0x000e620008000a00 */
[----:B------:R-:W-:Y:S01]  /*2470*/  LEA R80, P0, R154, UR16, 0x2 ;  /* 0x000000109a507c11 */ /* 0x000fe2000f8010ff */
[----:B------:R-:W-:Y:S01]  /*2480*/  IMAD.X R75, RZ, RZ, R148, P3 ;  /* 0x000000ffff4b7224 */ /* 0x000fe200018e0694 */
[----:B------:R-:W-:-:S02]  /*2490*/  LEA R82, P2, R156, UR18, 0x2 ;  /* 0x000000129c527c11 */ /* 0x000fc4000f8410ff */
[C---:B------:R-:W-:Y:S01]  /*24a0*/  IADD3 R76, P6, PT, R101.reuse, R100, RZ ;  /* 0x00000064654c7210 */ /* 0x040fe20007fde0ff */
[----:B------:R-:W4:Y:S01]  /*24b0*/  LDSM.16.M88.4 R68, [R162] ;  /* 0x00000000a244783b */ /* 0x000f220000000200 */
[C---:B------:R-:W-:Y:S02]  /*24c0*/  IADD3 R78, P4, PT, R101.reuse, R78, RZ ;  /* 0x0000004e654e7210 */ /* 0x040fe40007f9e0ff */
[----:B------:R-:W-:Y:S01]  /*24d0*/  LEA.HI.X R154, R154, UR17, RZ, 0x2, P0 ;  /* 0x000000119a9a7c11 */ /* 0x000fe200080f14ff */
[----:B------:R-:W5:Y:S01]  /*24e0*/  LDSM.16.M88.4 R104, [R162+0x100] ;  /* 0x00010000a268783b */ /* 0x000f620000000200 */
[C---:B------:R-:W-:Y:S01]  /*24f0*/  IADD3 R80, P5, PT, R101.reuse, R80, RZ ;  /* 0x0000005065507210 */ /* 0x040fe20007fbe0ff */
[----:B------:R-:W-:Y:S01]  /*2500*/  IMAD.X R77, RZ, RZ, R150, P6 ;  /* 0x000000ffff4d7224 */ /* 0x000fe200030e0696 */
[----:B------:R-:W-:Y:S01]  /*2510*/  LEA.HI.X R156, R156, UR19, RZ, 0x2, P2 ;  /* 0x000000139c9c7c11 */ /* 0x000fe200090f14ff */
[----:B------:R-:W5:Y:S01]  /*2520*/  LDSM.16.M88.4 R108, [R162+0x200] ;  /* 0x00020000a26c783b */ /* 0x000f620000000200 */
[C---:B------:R-:W-:Y:S01]  /*2530*/  IADD3 R82, P3, PT, R101.reuse, R82, RZ ;  /* 0x0000005265527210 */ /* 0x040fe20007f7e0ff */
[----:B------:R-:W-:Y:S01]  /*2540*/  IMAD.X R79, RZ, RZ, R152, P4 ;  /* 0x000000ffff4f7224 */ /* 0x000fe200020e0698 */
[C---:B------:R-:W-:Y:S01]  /*2550*/  IADD3 R84, P4, PT, R101.reuse, R84, RZ ;  /* 0x0000005465547210 */ /* 0x040fe20007f9e0ff */
[----:B------:R-:W-:Y:S01]  /*2560*/  IMAD.X R81, RZ, RZ, R154, P5 ;  /* 0x000000ffff517224 */ /* 0x000fe200028e069a */
[----:B------:R-:W-:Y:S01]  /*2570*/  STG.E desc[UR12][R72.64], R4 ;  /* 0x0000000448007986 */ /* 0x000fe2000c10190c */
[----:B------:R-:W-:Y:S01]  /*2580*/  IMAD.X R83, RZ, RZ, R156, P3 ;  /* 0x000000ffff537224 */ /* 0x000fe200018e069c */
[----:B------:R-:W-:Y:S01]  /*2590*/  IADD3 R86, P5, PT, R101, R86, RZ ;  /* 0x0000005665567210 */ /* 0x000fe20007fbe0ff */
[----:B------:R-:W-:Y:S01]  /*25a0*/  IMAD.X R85, RZ, RZ, R158, P4 ;  /* 0x000000ffff557224 */ /* 0x000fe200020e069e */
[----:B------:R-:W-:Y:S01]  /*25b0*/  STG.E desc[UR12][R72.64+0x80], R172 ;  /* 0x000080ac48007986 */ /* 0x000fe2000c10190c */
[C---:B0-----:R-:W-:Y:S01]  /*25c0*/  LEA R2, P0, R3.reuse, UR24, 0xa ;  /* 0x0000001803027c11 */ /* 0x041fe2000f8050ff */
[----:B------:R-:W-:Y:S01]  /*25d0*/  IMAD.SHL.U32 R3, R3, 0x100, RZ ;  /* 0x0000010003037824 */ /* 0x000fe200078e00ff */
[----:B--2---:R-:W-:Y:S01]  /*25e0*/  LEA R98, P2, R149, UR26, 0xa ;  /* 0x0000001a95627c11 */ /* 0x004fe2000f8450ff */
[----:B---3--:R-:W-:Y:S01]  /*25f0*/  STG.E desc[UR12][R72.64+0x100], R176 ;  /* 0x000100b048007986 */ /* 0x008fe2000c10190c */
[----:B------:R-:W-:Y:S01]  /*2600*/  IMAD.X R87, RZ, RZ, R160, P5 ;  /* 0x000000ffff577224 */ /* 0x000fe200028e06a0 */
[----:B-1----:R-:W-:Y:S01]  /*2610*/  LEA R100, P3, R151, UR4, 0xa ;  /* 0x0000000497647c11 */ /* 0x002fe2000f8650ff */
[----:B------:R-:W-:Y:S01]  /*2620*/  IMAD.SHL.U32 R149, R149, 0x100, RZ ;  /* 0x0000010095957824 */ /* 0x000fe200078e00ff */
[----:B------:R-:W-:Y:S01]  /*2630*/  STG.E desc[UR12][R72.64+0x200], R5 ;  /* 0x0002000548007986 */ /* 0x000fe2000c10190c */
[----:B------:R-:W-:Y:S01]  /*2640*/  IADD3 R96, P4, PT, R101, R96, RZ ;  /* 0x0000006065607210 */ /* 0x000fe20007f9e0ff */
[----:B------:R-:W-:Y:S01]  /*2650*/  IMAD.SHL.U32 R151, R151, 0x100, RZ ;  /* 0x0000010097977824 */ /* 0x000fe200078e00ff */
[----:B------:R-:W-:Y:S01]  /*2660*/  IADD3 R2, P6, PT, R101, R2, RZ ;  /* 0x0000000265027210 */ /* 0x000fe20007fde0ff */
[----:B------:R-:W-:Y:S01]  /*2670*/  STG.E desc[UR12][R72.64+0x280], R173 ;  /* 0x000280ad48007986 */ /* 0x000fe2000c10190c */
[----:B------:R-:W-:Y:S01]  /*2680*/  LEA.HI.X R3, R3, UR25, RZ, 0x2, P0 ;  /* 0x0000001903037c11 */ /* 0x000fe200080f14ff */
[----:B------:R-:W-:Y:S01]  /*2690*/  IMAD.X R97, RZ, RZ, R0, P4 ;  /* 0x000000ffff617224 */ /* 0x000fe200020e0600 */
[----:B------:R-:W-:Y:S01]  /*26a0*/  IADD3 R98, P5, PT, R101, R98, RZ ;  /* 0x0000006265627210 */ /* 0x000fe20007fbe0ff */
[----:B------:R-:W-:Y:S01]  /*26b0*/  STG.E desc[UR12][R72.64+0x300], R177 ;  /* 0x000300b148007986 */ /* 0x000fe2000c10190c */
[----:B------:R-:W-:Y:S01]  /*26c0*/  LEA.HI.X R149, R149, UR27, RZ, 0x2, P2 ;  /* 0x0000001b95957c11 */ /* 0x000fe200090f14ff */
[----:B------:R-:W-:Y:S01]  /*26d0*/  IMAD.X R3, RZ, RZ, R3, P6 ;  /* 0x000000ffff037224 */ /* 0x000fe200030e0603 */
[----:B------:R-:W-:Y:S01]  /*26e0*/  IADD3 R100, P4, PT, R101, R100, RZ ;  /* 0x0000006465647210 */ /* 0x000fe20007f9e0ff */
[----:B------:R-:W0:Y:S01]  /*26f0*/  LDSM.16.M88.4 R112, [R162+0x300] ;  /* 0x00030000a270783b */ /* 0x000e220000000200 */
[----:B------:R-:W-:Y:S01]  /*2700*/  LEA.HI.X R151, R151, UR5, RZ, 0x2, P3 ;  /* 0x0000000597977c11 */ /* 0x000fe200098f14ff */
[----:B------:R-:W-:-:S02]  /*2710*/  IMAD.X R99, RZ, RZ, R149, P5 ;  /* 0x000000ffff637224 */ /* 0x000fc400028e0695 */
[----:B----4-:R-:W-:Y:S02]  /*2720*/  STG.E desc[UR12][R72.64+0x180], R68 ;  /* 0x0001804448007986 */ /* 0x010fe4000c10190c */
[----:B------:R-:W-:Y:S02]  /*2730*/  IMAD.X R101, RZ, RZ, R151, P4 ;  /* 0x000000ffff657224 */ /* 0x000fe400020e0697 */
[----:B------:R-:W-:Y:S04]  /*2740*/  STG.E desc[UR12][R72.64+0x380], R69 ;  /* 0x0003804548007986 */ /* 0x000fe8000c10190c */
        /* <DEDUP_REMOVED lines=14> */
[----:B-----5:R-:W-:Y:S04]  /*2830*/  STG.E desc[UR12][R76.64+0x180], R104 ;  /* 0x000180684c007986 */ /* 0x020fe8000c10190c */
[----:B------:R-:W-:Y:S04]  /*2840*/  STG.E desc[UR12][R76.64+0x380], R105 ;  /* 0x000380694c007986 */ /* 0x000fe8000c10190c */
[----:B------:R-:W1:Y:S04]  /*2850*/  LDSM.16.M88.4 R4, [R162+0x400] ;  /* 0x00040000a204783b */ /* 0x000e680000000200 */
        /* <DEDUP_REMOVED lines=16> */
[----:B------:R-:W2:Y:S04]  /*2960*/  LDSM.16.M88.4 R64, [R162+0x500] ;  /* 0x00050000a240783b */ /* 0x000ea80000000200 */
[----:B------:R-:W-:Y:S04]  /*2970*/  STG.E desc[UR12][R82.64+0x100], R62 ;  /* 0x0001003e52007986 */ /* 0x000fe8000c10190c */
[----:B------:R-:W-:Y:S04]  /*2980*/  STG.E desc[UR12][R82.64+0x300], R63 ;  /* 0x0003003f52007986 */ /* 0x000fe8000c10190c */
[----:B------:R-:W3:Y:S04]  /*2990*/  LDSM.16.M88.4 R60, [R162+0x600] ;  /* 0x00060000a23c783b */ /* 0x000ee80000000200 */
[----:B------:R-:W4:Y:S04]  /*29a0*/  LDSM.16.M88.4 R160, [R162+0x700] ;  /* 0x00070000a2a0783b */ /* 0x000f280000000200 */
[----:B------:R0:W-:Y:S04]  /*29b0*/  STG.E desc[UR12][R82.64], R142 ;  /* 0x0000008e52007986 */ /* 0x0001e8000c10190c */
        /* <DEDUP_REMOVED lines=11> */
[----:B0-----:R0:W-:Y:S04]  /*2a70*/  STG.E desc[UR12][R84.64+0x180], R112 ;  /* 0x0001807054007986 */ /* 0x0011e8000c10190c */
        /* <DEDUP_REMOVED lines=15> */
[----:B-1----:R0:W-:Y:S04]  /*2b70*/  STG.E desc[UR12][R88.64+0x180], R4 ;  /* 0x0001800458007986 */ /* 0x0021e8000c10190c */
        /* <DEDUP_REMOVED lines=15> */
[----:B--2---:R0:W-:Y:S04]  /*2c70*/  STG.E desc[UR12][R92.64+0x180], R64 ;  /* 0x000180405c007986 */ /* 0x0041e8000c10190c */
        /* <DEDUP_REMOVED lines=15> */
[----:B---3--:R0:W-:Y:S04]  /*2d70*/  STG.E desc[UR12][R96.64+0x180], R60 ;  /* 0x0001803c60007986 */ /* 0x0081e8000c10190c */
        /* <DEDUP_REMOVED lines=15> */
[----:B----4-:R0:W-:Y:S04]  /*2e70*/  STG.E desc[UR12][R98.64+0x180], R160 ;  /* 0x000180a062007986 */ /* 0x0101e8000c10190c */
        /* <DEDUP_REMOVED lines=8> */
[----:B------:R0:W-:Y:S01]  /*2f00*/  STG.E desc[UR12][R100.64+0x380], R163 ;  /* 0x000380a364007986 */ /* 0x0001e2000c10190c */
[----:B------:R-:W-:Y:S06]  /*2f10*/  BAR.SYNC.DEFER_BLOCKING 0x0 ;  /* 0x0000000000007b1d */ /* 0x000fec0000010000 */
[----:B------:R-:W-:Y:S05]  /*2f20*/  @P1 BRA `(.L_x_8) ;  /* 0x00000000009c1947 */ /* 0x000fea0003800000 */
[----:B------:R-:W-:Y:S01]  /*2f30*/  NOP ;  /* 0x0000000000007918 */ /* 0x000fe20000000000 */
[----:B------:R-:W-:Y:S01]  /*2f40*/  UMOV UR4, 0x50 ;  /* 0x0000005000047882 */ /* 0x000fe20000000000 */
[----:B------:R-:W-:Y:S01]  /*2f50*/  IMAD.U32 R0, RZ, RZ, UR11 ;  /* 0x0000000bff007e24 */ /* 0x000fe2000f8e00ff */
[----:B------:R-:W-:Y:S01]  /*2f60*/  ULEA UR6, UR6, UR4, 0x18 ;  /* 0x0000000406067291 */ /* 0x000fe2000f8ec0ff */
[----:B0-----:R-:W-:Y:S02]  /*2f70*/  IMAD.MOV.U32 R3, RZ, RZ, 0xff ;  /* 0x000000ffff037424 */ /* 0x001fe400078e00ff */
[----:B------:R-:W-:Y:S01]  /*2f80*/  IMAD.MOV.U32 R7, RZ, RZ, 0x1 ;  /* 0x00000001ff077424 */ /* 0x000fe200078e00ff */
[----:B------:R-:W-:-:S04]  /*2f90*/  LOP3.LUT R0, R0, 0xffff, RZ, 0xc0, !PT ;  /* 0x0000ffff00007812 */ /* 0x000fc800078ec0ff */
[----:B------:R-:W-:Y:S01]  /*2fa0*/  SHF.R.U32.HI R0, RZ, 0x5, R0 ;  /* 0x00000005ff007819 */ /* 0x000fe20000011600 */
[----:B------:R-:W0:Y:S04]  /*2fb0*/  LDS R5, [UR6] ;  /* 0x00000006ff057984 */ /* 0x000e280008000800 */
[----:B------:R-:W-:Y:S01]  /*2fc0*/  VIADD R2, R0, 0x10 ;  /* 0x0000001000027836 */ /* 0x000fe20000000000 */
[----:B------:R-:W-:-:S04]  /*2fd0*/  SHF.L.U32 R0, R3, R0, RZ ;  /* 0x0000000003007219 */ /* 0x000fc800000006ff */
[----:B------:R-:W-:-:S04]  /*2fe0*/  SHF.L.U32 R3, R7, R2, RZ ;  /* 0x0000000207037219 */ /* 0x000fc800000006ff */
[----:B------:R-:W-:-:S04]  /*2ff0*/  LOP3.LUT R0, R3, R0, RZ, 0xfc, !PT ;  /* 0x0000000003007212 */ /* 0x000fc800078efcff */
[C---:B------:R-:W-:Y:S02]  /*3000*/  LOP3.LUT R2, R0.reuse, 0xffff, RZ, 0xc0, !PT ;  /* 0x0000ffff00027812 */ /* 0x040fe400078ec0ff */
[----:B0-----:R-:W-:-:S04]  /*3010*/  LOP3.LUT R3, R0, 0xffff, R5, 0x80, !PT ;  /* 0x0000ffff00037812 */ /* 0x001fc800078e8005 */
[----:B------:R-:W-:-:S13]  /*3020*/  ISETP.NE.AND P0, PT, R3, R2, PT ;  /* 0x000000020300720c */ /* 0x000fda0003f05270 */
[----:B------:R-:W-:Y:S05]  /*3030*/  @P0 BRA `(.L_x_9) ;  /* 0x0000000000500947 */ /* 0x000fea0003800000 */
[----:B------:R-:W-:Y:S02]  /*3040*/  SHF.R.U32.HI R5, RZ, 0x10, R5 ;  /* 0x00000010ff057819 */ /* 0x000fe40000011605 */
[----:B------:R-:W-:-:S04]  /*3050*/  SHF.R.U32.HI R2, RZ, 0x10, R0 ;  /* 0x00000010ff027819 */ /* 0x000fc80000011600 */
[----:B------:R-:W-:-:S04]  /*3060*/  LOP3.LUT R5, R5, R2, RZ, 0xc0, !PT ;  /* 0x0000000205057212 */ /* 0x000fc800078ec0ff */
[----:B------:R-:W-:-:S13]  /*3070*/  ISETP.NE.AND P0, PT, R5, R2, PT ;  /* 0x000000020500720c */ /* 0x000fda0003f05270 */
[----:B------:R-:W-:Y:S05]  /*3080*/  @P0 BRA `(.L_x_10) ;  /* 0x0000000000300947 */ /* 0x000fea0003800000 */
[----:B------:R-:W-:Y:S01]  /*3090*/  R2UR UR4, R0 ;  /* 0x00000000000472ca */ /* 0x000fe200000e0000 */
[----:B------:R-:W-:Y:S01]  /*30a0*/  VOTEU.ANY UR5, UPT, PT ;  /* 0x0000000000057886 */ /* 0x000fe200038e0100 */
[----:B------:R-:W0:Y:S01]  /*30b0*/  S2R R0, SR_LANEID ;  /* 0x0000000000007919 */ /* 0x000e220000000000 */
[----:B------:R-:W-:-:S10]  /*30c0*/  UFLO.U32 UR5, UR5 ;  /* 0x00000005000572bd */ /* 0x000fd400080e0000 */
[----:B------:R-:W-:-:S06]  /*30d0*/  ULOP3.LUT UR4, URZ, UR4, URZ, 0x33, !UPT ;  /* 0x00000004ff047292 */ /* 0x000fcc000f8e33ff */
[----:B------:R-:W-:-:S04]  /*30e0*/  IMAD.U32 R2, RZ, RZ, UR4 ;  /* 0x00000004ff027e24 */ /* 0x000fc8000f8e00ff */
[----:B------:R-:W1:Y:S02]  /*30f0*/  REDUX UR7, R2 ;  /* 0x00000000020773c4 */ /* 0x000e640000000000 */
[----:B------:R2:W-:Y:S01]  /*3100*/  UTCATOMSWS.AND URZ, UR4 ;  /* 0x0000000400ff79e3 */ /* 0x0005e20008000000 */
[----:B0-----:R-:W-:Y:S01]  /*3110*/  ISETP.EQ.U32.AND P0, PT, R0, UR5, PT ;  /* 0x0000000500007c0c */ /* 0x001fe2000bf02070 */
[----:B-1----:R-:W-:-:S12]  /*3120*/  IMAD.U32 R0, RZ, RZ, UR7 ;  /* 0x00000007ff007e24 */ /* 0x002fd8000f8e00ff */
[----:B------:R2:W-:Y:S01]  /*3130*/  @P0 ATOMS.AND RZ, [UR6], R0 ;  /* 0x00000000ffff098c */ /* 0x0005e2000a800006 */
[----:B------:R-:W-:Y:S05]  /*3140*/  BRA `(.L_x_8) ;  /* 0x0000000000147947 */ /* 0x000fea0003800000 */
.L_x_10:
[----:B------:R-:W-:-:S07]  /*3150*/  MOV R2, 0x3170 ;  /* 0x0000317000027802 */ /* 0x000fce0000000f00 */
[----:B------:R-:W-:Y:S05]  /*3160*/  CALL.REL.NOINC `($__internal_0_$__cuda_sm10x_tcgen05_guardrail_trap_col_being_dealloced_not_returned_by_alloc) ;  /* 0x0000000000207944 */ /* 0x000fea0003c00000 */
[----:B------:R-:W-:Y:S05]  /*3170*/  BRA `(.L_x_8) ;  /* 0x0000000000087947 */ /* 0x000fea0003800000 */
.L_x_9:
[----:B------:R-:W-:-:S07]  /*3180*/  MOV R2, 0x31a0 ;  /* 0x000031a000027802 */ /* 0x000fce0000000f00 */
[----:B------:R-:W-:Y:S05]  /*3190*/  CALL.REL.NOINC `($__internal_2_$__cuda_sm10x_tcgen05_guardrail_trap_unallocated_columns_being_dealloced) ;  /* 0x00000000002c7944 */ /* 0x000fea0003c00000 */
.L_x_8:
[----:B------:R-:W-:Y:S01]  /*31a0*/  NOP ;  /* 0x0000000000007918 */ /* 0x000fe20000000000 */
[----:B--2---:R-:W-:Y:S05]  /*31b0*/  EXIT ;  /* 0x000000000000794d */ /* 0x004fea0003800000 */
.L_x_7:
[----:B------:R-:W0:Y:S02]  /*31c0*/  SYNCS.PHASECHK.TRANS64.TRYWAIT P0, [UR10+0xc000], RZ ;  /* 0x00c000ffff0075a7 */ /* 0x000e24000800110a */
[----:B0-----:R-:W-:Y:S05]  /*31d0*/  @!P0 BRA `(.L_x_7) ;  /* 0xfffffffc00f88947 */ /* 0x001fea000383ffff */
[----:B------:R-:W-:Y:S05]  /*31e0*/  BRA `(.L_x_11) ;  /* 0xffffffe800747947 */ /* 0x000fea000383ffff */
        .weak           $__internal_0_$__cuda_sm10x_tcgen05_guardrail_trap_col_being_dealloced_not_returned_by_alloc
        .type           $__internal_0_$__cuda_sm10x_tcgen05_guardrail_trap_col_being_dealloced_not_returned_by_alloc,@function
        .size           $__internal_0_$__cuda_sm10x_tcgen05_guardrail_trap_col_being_dealloced_not_returned_by_alloc,($__internal_1_$__cuda_sm10x_tcgen05_guardrail_trap_phase_invalid_during_alloc - $__internal_0_$__cuda_sm10x_tcgen05_guardrail_trap_col_being_dealloced_not_returned_by_alloc)
$__internal_0_$__cuda_sm10x_tcgen05_guardrail_trap_col_being_dealloced_not_returned_by_alloc:
[----:B------:R-:W-:Y:S05]  /*31f0*/  BPT.TRAP 0x1 ;  /* 0x000000040000795c */ /* 0x000fea0000300000 */
[----:B------:R-:W-:-:S04]  /*3200*/  IMAD.MOV.U32 R3, RZ, RZ, 0x0 ;  /* 0x00000000ff037424 */ /* 0x000fc800078e00ff */
[----:B------:R-:W-:Y:S05]  /*3210*/  RET.REL.NODEC R2 `(gluon_mma) ;  /* 0xffffffcc02787950 */ /* 0x000fea0003c3ffff */
        .weak           $__internal_1_$__cuda_sm10x_tcgen05_guardrail_trap_phase_invalid_during_alloc
        .type           $__internal_1_$__cuda_sm10x_tcgen05_guardrail_trap_phase_invalid_during_alloc,@function
        .size           $__internal_1_$__cuda_sm10x_tcgen05_guardrail_trap_phase_invalid_during_alloc,($__internal_2_$__cuda_sm10x_tcgen05_guardrail_trap_unallocated_columns_being_dealloced - $__internal_1_$__cuda_sm10x_tcgen05_guardrail_trap_phase_invalid_during_alloc)
$__internal_1_$__cuda_sm10x_tcgen05_guardrail_trap_phase_invalid_during_alloc:
[----:B------:R-:W-:Y:S05]  /*3220*/  BPT.TRAP 0x1 ;  /* 0x000000040000795c */ /* 0x000fea0000300000 */
[----:B------:R-:W-:-:S04]  /*3230*/  IMAD.MOV.U32 R3, RZ, RZ, 0x0 ;  /* 0x00000000ff037424 */ /* 0x000fc800078e00ff */
[----:B------:R-:W-:Y:S05]  /*3240*/  RET.REL.NODEC R2 `(gluon_mma) ;  /* 0xffffffcc026c7950 */ /* 0x000fea0003c3ffff */
        .weak           $__internal_2_$__cuda_sm10x_tcgen05_guardrail_trap_unallocated_columns_being_dealloced
        .type           $__internal_2_$__cuda_sm10x_tcgen05_guardrail_trap_unallocated_columns_being_dealloced,@function
        .size           $__internal_2_$__cuda_sm10x_tcgen05_guardrail_trap_unallocated_columns_being_dealloced,(.L_x_15 - $__internal_2_$__cuda_sm10x_tcgen05_guardrail_trap_unallocated_columns_being_dealloced)
$__internal_2_$__cuda_sm10x_tcgen05_guardrail_trap_unallocated_columns_being_dealloced:
[----:B------:R-:W-:Y:S05]  /*3250*/  BPT.TRAP 0x1 ;  /* 0x000000040000795c */ /* 0x000fea0000300000 */
[----:B------:R-:W-:-:S04]  /*3260*/  IMAD.MOV.U32 R3, RZ, RZ, 0x0 ;  /* 0x00000000ff037424 */ /* 0x000fc800078e00ff */
[----:B------:R-:W-:Y:S05]  /*3270*/  RET.REL.NODEC R2 `(gluon_mma) ;  /* 0xffffffcc02607950 */ /* 0x000fea0003c3ffff */
.L_x_12:
[----:B------:R-:W-:-:S00]  /*3280*/  BRA `(.L_x_12) ;  /* 0xfffffffc00fc7947 */ /* 0x000fc0000383ffff */
[----:B------:R-:W-:-:S00]  /*3290*/  NOP ;  /* 0x0000000000007918 */ /* 0x000fc00000000000 */
        /* <DEDUP_REMOVED lines=14> */
.L_x_15:


//--------------------- .nv.shared.gluon_mma      --------------------------
	.section	.nv.shared.gluon_mma,"aw",@nobits
	.sectionflags	@""
	.align	16
	.zero		1024


//--------------------- .nv.shared.reserved.0     --------------------------
	.section	.nv.shared.reserved.0,"aw",@nobits
	.align	8
	.weak		__nv_reservedSMEM_offset_0_alias
	.size		__nv_reservedSMEM_offset_0_alias, 0, 64
	.other		__nv_reservedSMEM_offset_0_alias,@"STO_CUDA_RESERVED_SHARED STV_DEFAULT"
__nv_reservedSMEM_offset_0_alias:
	.zero		0
.nv.shared.reserved.0:
	.zero		64
	.weak		__nv_reservedSMEM_allocation_phase
	.type		__nv_reservedSMEM_allocation_phase,@object
	.size		__nv_reservedSMEM_allocation_phase,(.L_0 - __nv_reservedSMEM_allocation_phase)
__nv_reservedSMEM_allocation_phase:
	.zero		1
.L_0:
	.zero		7
	.weak		__nv_reservedSMEM_devtool_atexit_pc
	.type		__nv_reservedSMEM_devtool_atexit_pc,@object
	.size		__nv_reservedSMEM_devtool_atexit_pc,(__nv_reservedSMEM_allocation_mask - __nv_reservedSMEM_devtool_atexit_pc)
__nv_reservedSMEM_devtool_atexit_pc:
	.zero		8
	.weak		__nv_reservedSMEM_allocation_mask
	.type		__nv_reservedSMEM_allocation_mask,@object
	.size		__nv_reservedSMEM_allocation_mask,(.L_2 - __nv_reservedSMEM_allocation_mask)
__nv_reservedSMEM_allocation_mask:
	.zero		4
.L_2:


//--------------------- .nv.constant0.gluon_mma   --------------------------
	.section	.nv.constant0.gluon_mma,"a",@progbits
	.sectionflags	@""
	.align	4
.nv.constant0.gluon_mma:
	.zero		936


//--------------------- SYMBOLS --------------------------

	.type		.nv.reservedSmem.offset0,@object
	.size		.nv.reservedSmem.offset0,0x4
	.type		.nv.reservedSmem.cap,@object
	.size		.nv.reservedSmem.cap,0x4
